//
// Generated by NVIDIA NVVM Compiler
//
// Compiler Build ID: CL-36424714
// Cuda compilation tools, release 13.0, V13.0.88
// Based on NVVM 20.0.0
//

.version 9.0
.target sm_100
.address_size 64

	// .globl	_Z15sgemm_kernel_v2ILi128ELi128ELi8ELi8ELi8EEvPfS0_S0_iiiff
// _ZZ15sgemm_kernel_v2ILi128ELi128ELi8ELi8ELi8EEvPfS0_S0_iiiffE2As has been demoted
// _ZZ15sgemm_kernel_v2ILi128ELi128ELi8ELi8ELi8EEvPfS0_S0_iiiffE2Bs has been demoted

.visible .entry _Z15sgemm_kernel_v2ILi128ELi128ELi8ELi8ELi8EEvPfS0_S0_iiiff(
	.param .u64 .ptr .align 1 _Z15sgemm_kernel_v2ILi128ELi128ELi8ELi8ELi8EEvPfS0_S0_iiiff_param_0,
	.param .u64 .ptr .align 1 _Z15sgemm_kernel_v2ILi128ELi128ELi8ELi8ELi8EEvPfS0_S0_iiiff_param_1,
	.param .u64 .ptr .align 1 _Z15sgemm_kernel_v2ILi128ELi128ELi8ELi8ELi8EEvPfS0_S0_iiiff_param_2,
	.param .u32 _Z15sgemm_kernel_v2ILi128ELi128ELi8ELi8ELi8EEvPfS0_S0_iiiff_param_3,
	.param .u32 _Z15sgemm_kernel_v2ILi128ELi128ELi8ELi8ELi8EEvPfS0_S0_iiiff_param_4,
	.param .u32 _Z15sgemm_kernel_v2ILi128ELi128ELi8ELi8ELi8EEvPfS0_S0_iiiff_param_5,
	.param .f32 _Z15sgemm_kernel_v2ILi128ELi128ELi8ELi8ELi8EEvPfS0_S0_iiiff_param_6,
	.param .f32 _Z15sgemm_kernel_v2ILi128ELi128ELi8ELi8ELi8EEvPfS0_S0_iiiff_param_7
)
{
	.reg .pred 	%p<3>;
	.reg .b32 	%r<114>;
	.reg .b32 	%f<1103>;
	.reg .b64 	%rd<263>;
	// demoted variable
	.shared .align 4 .b8 _ZZ15sgemm_kernel_v2ILi128ELi128ELi8ELi8ELi8EEvPfS0_S0_iiiffE2As[4096];
	// demoted variable
	.shared .align 4 .b8 _ZZ15sgemm_kernel_v2ILi128ELi128ELi8ELi8ELi8EEvPfS0_S0_iiiffE2Bs[4096];
	ld.param.u64 	%rd20, [_Z15sgemm_kernel_v2ILi128ELi128ELi8ELi8ELi8EEvPfS0_S0_iiiff_param_0];
	ld.param.u64 	%rd21, [_Z15sgemm_kernel_v2ILi128ELi128ELi8ELi8ELi8EEvPfS0_S0_iiiff_param_1];
	ld.param.u32 	%r6, [_Z15sgemm_kernel_v2ILi128ELi128ELi8ELi8ELi8EEvPfS0_S0_iiiff_param_5];
	mov.u32 	%r7, %ctaid.x;
	mov.u32 	%r8, %ctaid.y;
	mov.u32 	%r1, %tid.x;
	shl.b32 	%r2, %r8, 7;
	shl.b32 	%r9, %r7, 7;
	cvt.u64.u32 	%rd1, %r9;
	setp.lt.s32 	%p1, %r6, 1;
	mov.f32 	%f1039, 0f00000000;
	mov.f32 	%f1040, %f1039;
	mov.f32 	%f1041, %f1039;
	mov.f32 	%f1042, %f1039;
	mov.f32 	%f1043, %f1039;
	mov.f32 	%f1044, %f1039;
	mov.f32 	%f1045, %f1039;
	mov.f32 	%f1046, %f1039;
	mov.f32 	%f1047, %f1039;
	mov.f32 	%f1048, %f1039;
	mov.f32 	%f1049, %f1039;
	mov.f32 	%f1050, %f1039;
	mov.f32 	%f1051, %f1039;
	mov.f32 	%f1052, %f1039;
	mov.f32 	%f1053, %f1039;
	mov.f32 	%f1054, %f1039;
	mov.f32 	%f1055, %f1039;
	mov.f32 	%f1056, %f1039;
	mov.f32 	%f1057, %f1039;
	mov.f32 	%f1058, %f1039;
	mov.f32 	%f1059, %f1039;
	mov.f32 	%f1060, %f1039;
	mov.f32 	%f1061, %f1039;
	mov.f32 	%f1062, %f1039;
	mov.f32 	%f1063, %f1039;
	mov.f32 	%f1064, %f1039;
	mov.f32 	%f1065, %f1039;
	mov.f32 	%f1066, %f1039;
	mov.f32 	%f1067, %f1039;
	mov.f32 	%f1068, %f1039;
	mov.f32 	%f1069, %f1039;
	mov.f32 	%f1070, %f1039;
	mov.f32 	%f1071, %f1039;
	mov.f32 	%f1072, %f1039;
	mov.f32 	%f1073, %f1039;
	mov.f32 	%f1074, %f1039;
	mov.f32 	%f1075, %f1039;
	mov.f32 	%f1076, %f1039;
	mov.f32 	%f1077, %f1039;
	mov.f32 	%f1078, %f1039;
	mov.f32 	%f1079, %f1039;
	mov.f32 	%f1080, %f1039;
	mov.f32 	%f1081, %f1039;
	mov.f32 	%f1082, %f1039;
	mov.f32 	%f1083, %f1039;
	mov.f32 	%f1084, %f1039;
	mov.f32 	%f1085, %f1039;
	mov.f32 	%f1086, %f1039;
	mov.f32 	%f1087, %f1039;
	mov.f32 	%f1088, %f1039;
	mov.f32 	%f1089, %f1039;
	mov.f32 	%f1090, %f1039;
	mov.f32 	%f1091, %f1039;
	mov.f32 	%f1092, %f1039;
	mov.f32 	%f1093, %f1039;
	mov.f32 	%f1094, %f1039;
	mov.f32 	%f1095, %f1039;
	mov.f32 	%f1096, %f1039;
	mov.f32 	%f1097, %f1039;
	mov.f32 	%f1098, %f1039;
	mov.f32 	%f1099, %f1039;
	mov.f32 	%f1100, %f1039;
	mov.f32 	%f1101, %f1039;
	mov.f32 	%f1102, %f1039;
	@%p1 bra 	$L__BB0_3;
	ld.param.u32 	%r111, [_Z15sgemm_kernel_v2ILi128ELi128ELi8ELi8ELi8EEvPfS0_S0_iiiff_param_5];
	ld.param.u32 	%r108, [_Z15sgemm_kernel_v2ILi128ELi128ELi8ELi8ELi8EEvPfS0_S0_iiiff_param_4];
	cvta.to.global.u64 	%rd23, %rd20;
	mul.lo.s32 	%r11, %r111, %r2;
	and.b32  	%r12, %r1, 127;
	shr.u32 	%r13, %r1, 7;
	and.b32  	%r14, %r1, 7;
	shr.u32 	%r15, %r1, 3;
	mad.lo.s32 	%r16, %r15, %r111, %r14;
	shl.b32 	%r17, %r111, 5;
	add.s32 	%r18, %r16, %r17;
	shl.b32 	%r19, %r111, 6;
	add.s32 	%r20, %r16, %r19;
	add.s32 	%r21, %r20, %r17;
	mad.lo.s32 	%r22, %r13, %r108, %r12;
	shl.b32 	%r23, %r108, 1;
	add.s32 	%r24, %r22, %r23;
	shl.b32 	%r25, %r108, 2;
	add.s32 	%r26, %r22, %r25;
	add.s32 	%r27, %r26, %r23;
	mul.wide.s32 	%rd24, %r27, 4;
	shl.b64 	%rd25, %rd1, 2;
	add.s64 	%rd2, %rd24, %rd25;
	mul.wide.s32 	%rd26, %r26, 4;
	add.s64 	%rd3, %rd26, %rd25;
	mul.wide.s32 	%rd27, %r24, 4;
	add.s64 	%rd4, %rd27, %rd25;
	mul.wide.s32 	%rd28, %r11, 4;
	mul.wide.u32 	%rd29, %r21, 4;
	add.s64 	%rd30, %rd28, %rd29;
	add.s64 	%rd261, %rd23, %rd30;
	mul.wide.u32 	%rd31, %r20, 4;
	add.s64 	%rd32, %rd28, %rd31;
	add.s64 	%rd260, %rd23, %rd32;
	mul.wide.u32 	%rd33, %r18, 4;
	add.s64 	%rd34, %rd28, %rd33;
	add.s64 	%rd259, %rd23, %rd34;
	mul.wide.u32 	%rd35, %r16, 4;
	add.s64 	%rd36, %rd28, %rd35;
	add.s64 	%rd258, %rd23, %rd36;
	cvta.to.global.u64 	%rd262, %rd21;
	mov.b32 	%r113, 0;
	mov.f32 	%f1039, 0f00000000;
$L__BB0_2:
	ld.param.u32 	%r112, [_Z15sgemm_kernel_v2ILi128ELi128ELi8ELi8ELi8EEvPfS0_S0_iiiff_param_5];
	ld.param.u32 	%r109, [_Z15sgemm_kernel_v2ILi128ELi128ELi8ELi8ELi8EEvPfS0_S0_iiiff_param_4];
	ld.global.f32 	%f197, [%rd258];
	mov.u32 	%r28, %tid.x;
	mov.u32 	%r29, _ZZ15sgemm_kernel_v2ILi128ELi128ELi8ELi8ELi8EEvPfS0_S0_iiiffE2As;
	shl.b32 	%r30, %r28, 2;
	add.s32 	%r31, %r29, %r30;
	st.shared.f32 	[%r31], %f197;
	ld.global.f32 	%f198, [%rd259];
	st.shared.f32 	[%r31+1024], %f198;
	ld.global.f32 	%f199, [%rd260];
	st.shared.f32 	[%r31+2048], %f199;
	ld.global.f32 	%f200, [%rd261];
	st.shared.f32 	[%r31+3072], %f200;
	shr.u32 	%r32, %r28, 7;
	and.b32  	%r33, %r28, 127;
	mad.lo.s32 	%r34, %r32, %r109, %r33;
	mul.wide.s32 	%rd37, %r34, 4;
	mov.u32 	%r35, %ctaid.x;
	shl.b32 	%r36, %r35, 7;
	mul.wide.u32 	%rd38, %r36, 4;
	add.s64 	%rd39, %rd37, %rd38;
	add.s64 	%rd40, %rd262, %rd39;
	ld.global.f32 	%f201, [%rd40];
	mov.u32 	%r37, _ZZ15sgemm_kernel_v2ILi128ELi128ELi8ELi8ELi8EEvPfS0_S0_iiiffE2Bs;
	add.s32 	%r38, %r37, %r30;
	st.shared.f32 	[%r38], %f201;
	add.s64 	%rd41, %rd262, %rd4;
	ld.global.f32 	%f202, [%rd41];
	st.shared.f32 	[%r38+1024], %f202;
	add.s64 	%rd42, %rd262, %rd3;
	ld.global.f32 	%f203, [%rd42];
	st.shared.f32 	[%r38+2048], %f203;
	add.s64 	%rd43, %rd262, %rd2;
	ld.global.f32 	%f204, [%rd43];
	st.shared.f32 	[%r38+3072], %f204;
	bar.sync 	0;
	shl.b32 	%r39, %r28, 4;
	and.b32  	%r40, %r39, 16128;
	add.s32 	%r41, %r29, %r40;
	ld.shared.f32 	%f205, [%r41];
	shl.b32 	%r42, %r28, 5;
	and.b32  	%r43, %r42, 480;
	add.s32 	%r44, %r37, %r43;
	ld.shared.f32 	%f206, [%r44];
	fma.rn.f32 	%f207, %f205, %f206, %f1102;
	ld.shared.f32 	%f208, [%r44+4];
	fma.rn.f32 	%f209, %f205, %f208, %f1101;
	ld.shared.f32 	%f210, [%r44+8];
	fma.rn.f32 	%f211, %f205, %f210, %f1100;
	ld.shared.f32 	%f212, [%r44+12];
	fma.rn.f32 	%f213, %f205, %f212, %f1099;
	ld.shared.f32 	%f214, [%r44+16];
	fma.rn.f32 	%f215, %f205, %f214, %f1098;
	ld.shared.f32 	%f216, [%r44+20];
	fma.rn.f32 	%f217, %f205, %f216, %f1097;
	ld.shared.f32 	%f218, [%r44+24];
	fma.rn.f32 	%f219, %f205, %f218, %f1096;
	ld.shared.f32 	%f220, [%r44+28];
	fma.rn.f32 	%f221, %f205, %f220, %f1095;
	ld.shared.f32 	%f222, [%r41+32];
	fma.rn.f32 	%f223, %f222, %f206, %f1094;
	fma.rn.f32 	%f224, %f222, %f208, %f1093;
	fma.rn.f32 	%f225, %f222, %f210, %f1092;
	fma.rn.f32 	%f226, %f222, %f212, %f1091;
	fma.rn.f32 	%f227, %f222, %f214, %f1090;
	fma.rn.f32 	%f228, %f222, %f216, %f1089;
	fma.rn.f32 	%f229, %f222, %f218, %f1088;
	fma.rn.f32 	%f230, %f222, %f220, %f1087;
	ld.shared.f32 	%f231, [%r41+64];
	fma.rn.f32 	%f232, %f231, %f206, %f1086;
	fma.rn.f32 	%f233, %f231, %f208, %f1085;
	fma.rn.f32 	%f234, %f231, %f210, %f1084;
	fma.rn.f32 	%f235, %f231, %f212, %f1083;
	fma.rn.f32 	%f236, %f231, %f214, %f1082;
	fma.rn.f32 	%f237, %f231, %f216, %f1081;
	fma.rn.f32 	%f238, %f231, %f218, %f1080;
	fma.rn.f32 	%f239, %f231, %f220, %f1079;
	ld.shared.f32 	%f240, [%r41+96];
	fma.rn.f32 	%f241, %f240, %f206, %f1078;
	fma.rn.f32 	%f242, %f240, %f208, %f1077;
	fma.rn.f32 	%f243, %f240, %f210, %f1076;
	fma.rn.f32 	%f244, %f240, %f212, %f1075;
	fma.rn.f32 	%f245, %f240, %f214, %f1074;
	fma.rn.f32 	%f246, %f240, %f216, %f1073;
	fma.rn.f32 	%f247, %f240, %f218, %f1072;
	fma.rn.f32 	%f248, %f240, %f220, %f1071;
	ld.shared.f32 	%f249, [%r41+128];
	fma.rn.f32 	%f250, %f249, %f206, %f1070;
	fma.rn.f32 	%f251, %f249, %f208, %f1069;
	fma.rn.f32 	%f252, %f249, %f210, %f1068;
	fma.rn.f32 	%f253, %f249, %f212, %f1067;
	fma.rn.f32 	%f254, %f249, %f214, %f1066;
	fma.rn.f32 	%f255, %f249, %f216, %f1065;
	fma.rn.f32 	%f256, %f249, %f218, %f1064;
	fma.rn.f32 	%f257, %f249, %f220, %f1063;
	ld.shared.f32 	%f258, [%r41+160];
	fma.rn.f32 	%f259, %f258, %f206, %f1062;
	fma.rn.f32 	%f260, %f258, %f208, %f1061;
	fma.rn.f32 	%f261, %f258, %f210, %f1060;
	fma.rn.f32 	%f262, %f258, %f212, %f1059;
	fma.rn.f32 	%f263, %f258, %f214, %f1058;
	fma.rn.f32 	%f264, %f258, %f216, %f1057;
	fma.rn.f32 	%f265, %f258, %f218, %f1056;
	fma.rn.f32 	%f266, %f258, %f220, %f1055;
	ld.shared.f32 	%f267, [%r41+192];
	fma.rn.f32 	%f268, %f267, %f206, %f1054;
	fma.rn.f32 	%f269, %f267, %f208, %f1053;
	fma.rn.f32 	%f270, %f267, %f210, %f1052;
	fma.rn.f32 	%f271, %f267, %f212, %f1051;
	fma.rn.f32 	%f272, %f267, %f214, %f1050;
	fma.rn.f32 	%f273, %f267, %f216, %f1049;
	fma.rn.f32 	%f274, %f267, %f218, %f1048;
	fma.rn.f32 	%f275, %f267, %f220, %f1047;
	ld.shared.f32 	%f276, [%r41+224];
	fma.rn.f32 	%f277, %f276, %f206, %f1046;
	fma.rn.f32 	%f278, %f276, %f208, %f1045;
	fma.rn.f32 	%f279, %f276, %f210, %f1044;
	fma.rn.f32 	%f280, %f276, %f212, %f1043;
	fma.rn.f32 	%f281, %f276, %f214, %f1042;
	fma.rn.f32 	%f282, %f276, %f216, %f1041;
	fma.rn.f32 	%f283, %f276, %f218, %f1040;
	fma.rn.f32 	%f284, %f276, %f220, %f1039;
	ld.shared.f32 	%f285, [%r41+4];
	ld.shared.f32 	%f286, [%r44+512];
	fma.rn.f32 	%f287, %f285, %f286, %f207;
	ld.shared.f32 	%f288, [%r44+516];
	fma.rn.f32 	%f289, %f285, %f288, %f209;
	ld.shared.f32 	%f290, [%r44+520];
	fma.rn.f32 	%f291, %f285, %f290, %f211;
	ld.shared.f32 	%f292, [%r44+524];
	fma.rn.f32 	%f293, %f285, %f292, %f213;
	ld.shared.f32 	%f294, [%r44+528];
	fma.rn.f32 	%f295, %f285, %f294, %f215;
	ld.shared.f32 	%f296, [%r44+532];
	fma.rn.f32 	%f297, %f285, %f296, %f217;
	ld.shared.f32 	%f298, [%r44+536];
	fma.rn.f32 	%f299, %f285, %f298, %f219;
	ld.shared.f32 	%f300, [%r44+540];
	fma.rn.f32 	%f301, %f285, %f300, %f221;
	ld.shared.f32 	%f302, [%r41+36];
	fma.rn.f32 	%f303, %f302, %f286, %f223;
	fma.rn.f32 	%f304, %f302, %f288, %f224;
	fma.rn.f32 	%f305, %f302, %f290, %f225;
	fma.rn.f32 	%f306, %f302, %f292, %f226;
	fma.rn.f32 	%f307, %f302, %f294, %f227;
	fma.rn.f32 	%f308, %f302, %f296, %f228;
	fma.rn.f32 	%f309, %f302, %f298, %f229;
	fma.rn.f32 	%f310, %f302, %f300, %f230;
	ld.shared.f32 	%f311, [%r41+68];
	fma.rn.f32 	%f312, %f311, %f286, %f232;
	fma.rn.f32 	%f313, %f311, %f288, %f233;
	fma.rn.f32 	%f314, %f311, %f290, %f234;
	fma.rn.f32 	%f315, %f311, %f292, %f235;
	fma.rn.f32 	%f316, %f311, %f294, %f236;
	fma.rn.f32 	%f317, %f311, %f296, %f237;
	fma.rn.f32 	%f318, %f311, %f298, %f238;
	fma.rn.f32 	%f319, %f311, %f300, %f239;
	ld.shared.f32 	%f320, [%r41+100];
	fma.rn.f32 	%f321, %f320, %f286, %f241;
	fma.rn.f32 	%f322, %f320, %f288, %f242;
	fma.rn.f32 	%f323, %f320, %f290, %f243;
	fma.rn.f32 	%f324, %f320, %f292, %f244;
	fma.rn.f32 	%f325, %f320, %f294, %f245;
	fma.rn.f32 	%f326, %f320, %f296, %f246;
	fma.rn.f32 	%f327, %f320, %f298, %f247;
	fma.rn.f32 	%f328, %f320, %f300, %f248;
	ld.shared.f32 	%f329, [%r41+132];
	fma.rn.f32 	%f330, %f329, %f286, %f250;
	fma.rn.f32 	%f331, %f329, %f288, %f251;
	fma.rn.f32 	%f332, %f329, %f290, %f252;
	fma.rn.f32 	%f333, %f329, %f292, %f253;
	fma.rn.f32 	%f334, %f329, %f294, %f254;
	fma.rn.f32 	%f335, %f329, %f296, %f255;
	fma.rn.f32 	%f336, %f329, %f298, %f256;
	fma.rn.f32 	%f337, %f329, %f300, %f257;
	ld.shared.f32 	%f338, [%r41+164];
	fma.rn.f32 	%f339, %f338, %f286, %f259;
	fma.rn.f32 	%f340, %f338, %f288, %f260;
	fma.rn.f32 	%f341, %f338, %f290, %f261;
	fma.rn.f32 	%f342, %f338, %f292, %f262;
	fma.rn.f32 	%f343, %f338, %f294, %f263;
	fma.rn.f32 	%f344, %f338, %f296, %f264;
	fma.rn.f32 	%f345, %f338, %f298, %f265;
	fma.rn.f32 	%f346, %f338, %f300, %f266;
	ld.shared.f32 	%f347, [%r41+196];
	fma.rn.f32 	%f348, %f347, %f286, %f268;
	fma.rn.f32 	%f349, %f347, %f288, %f269;
	fma.rn.f32 	%f350, %f347, %f290, %f270;
	fma.rn.f32 	%f351, %f347, %f292, %f271;
	fma.rn.f32 	%f352, %f347, %f294, %f272;
	fma.rn.f32 	%f353, %f347, %f296, %f273;
	fma.rn.f32 	%f354, %f347, %f298, %f274;
	fma.rn.f32 	%f355, %f347, %f300, %f275;
	ld.shared.f32 	%f356, [%r41+228];
	fma.rn.f32 	%f357, %f356, %f286, %f277;
	fma.rn.f32 	%f358, %f356, %f288, %f278;
	fma.rn.f32 	%f359, %f356, %f290, %f279;
	fma.rn.f32 	%f360, %f356, %f292, %f280;
	fma.rn.f32 	%f361, %f356, %f294, %f281;
	fma.rn.f32 	%f362, %f356, %f296, %f282;
	fma.rn.f32 	%f363, %f356, %f298, %f283;
	fma.rn.f32 	%f364, %f356, %f300, %f284;
	ld.shared.f32 	%f365, [%r41+8];
	ld.shared.f32 	%f366, [%r44+1024];
	fma.rn.f32 	%f367, %f365, %f366, %f287;
	ld.shared.f32 	%f368, [%r44+1028];
	fma.rn.f32 	%f369, %f365, %f368, %f289;
	ld.shared.f32 	%f370, [%r44+1032];
	fma.rn.f32 	%f371, %f365, %f370, %f291;
	ld.shared.f32 	%f372, [%r44+1036];
	fma.rn.f32 	%f373, %f365, %f372, %f293;
	ld.shared.f32 	%f374, [%r44+1040];
	fma.rn.f32 	%f375, %f365, %f374, %f295;
	ld.shared.f32 	%f376, [%r44+1044];
	fma.rn.f32 	%f377, %f365, %f376, %f297;
	ld.shared.f32 	%f378, [%r44+1048];
	fma.rn.f32 	%f379, %f365, %f378, %f299;
	ld.shared.f32 	%f380, [%r44+1052];
	fma.rn.f32 	%f381, %f365, %f380, %f301;
	ld.shared.f32 	%f382, [%r41+40];
	fma.rn.f32 	%f383, %f382, %f366, %f303;
	fma.rn.f32 	%f384, %f382, %f368, %f304;
	fma.rn.f32 	%f385, %f382, %f370, %f305;
	fma.rn.f32 	%f386, %f382, %f372, %f306;
	fma.rn.f32 	%f387, %f382, %f374, %f307;
	fma.rn.f32 	%f388, %f382, %f376, %f308;
	fma.rn.f32 	%f389, %f382, %f378, %f309;
	fma.rn.f32 	%f390, %f382, %f380, %f310;
	ld.shared.f32 	%f391, [%r41+72];
	fma.rn.f32 	%f392, %f391, %f366, %f312;
	fma.rn.f32 	%f393, %f391, %f368, %f313;
	fma.rn.f32 	%f394, %f391, %f370, %f314;
	fma.rn.f32 	%f395, %f391, %f372, %f315;
	fma.rn.f32 	%f396, %f391, %f374, %f316;
	fma.rn.f32 	%f397, %f391, %f376, %f317;
	fma.rn.f32 	%f398, %f391, %f378, %f318;
	fma.rn.f32 	%f399, %f391, %f380, %f319;
	ld.shared.f32 	%f400, [%r41+104];
	fma.rn.f32 	%f401, %f400, %f366, %f321;
	fma.rn.f32 	%f402, %f400, %f368, %f322;
	fma.rn.f32 	%f403, %f400, %f370, %f323;
	fma.rn.f32 	%f404, %f400, %f372, %f324;
	fma.rn.f32 	%f405, %f400, %f374, %f325;
	fma.rn.f32 	%f406, %f400, %f376, %f326;
	fma.rn.f32 	%f407, %f400, %f378, %f327;
	fma.rn.f32 	%f408, %f400, %f380, %f328;
	ld.shared.f32 	%f409, [%r41+136];
	fma.rn.f32 	%f410, %f409, %f366, %f330;
	fma.rn.f32 	%f411, %f409, %f368, %f331;
	fma.rn.f32 	%f412, %f409, %f370, %f332;
	fma.rn.f32 	%f413, %f409, %f372, %f333;
	fma.rn.f32 	%f414, %f409, %f374, %f334;
	fma.rn.f32 	%f415, %f409, %f376, %f335;
	fma.rn.f32 	%f416, %f409, %f378, %f336;
	fma.rn.f32 	%f417, %f409, %f380, %f337;
	ld.shared.f32 	%f418, [%r41+168];
	fma.rn.f32 	%f419, %f418, %f366, %f339;
	fma.rn.f32 	%f420, %f418, %f368, %f340;
	fma.rn.f32 	%f421, %f418, %f370, %f341;
	fma.rn.f32 	%f422, %f418, %f372, %f342;
	fma.rn.f32 	%f423, %f418, %f374, %f343;
	fma.rn.f32 	%f424, %f418, %f376, %f344;
	fma.rn.f32 	%f425, %f418, %f378, %f345;
	fma.rn.f32 	%f426, %f418, %f380, %f346;
	ld.shared.f32 	%f427, [%r41+200];
	fma.rn.f32 	%f428, %f427, %f366, %f348;
	fma.rn.f32 	%f429, %f427, %f368, %f349;
	fma.rn.f32 	%f430, %f427, %f370, %f350;
	fma.rn.f32 	%f431, %f427, %f372, %f351;
	fma.rn.f32 	%f432, %f427, %f374, %f352;
	fma.rn.f32 	%f433, %f427, %f376, %f353;
	fma.rn.f32 	%f434, %f427, %f378, %f354;
	fma.rn.f32 	%f435, %f427, %f380, %f355;
	ld.shared.f32 	%f436, [%r41+232];
	fma.rn.f32 	%f437, %f436, %f366, %f357;
	fma.rn.f32 	%f438, %f436, %f368, %f358;
	fma.rn.f32 	%f439, %f436, %f370, %f359;
	fma.rn.f32 	%f440, %f436, %f372, %f360;
	fma.rn.f32 	%f441, %f436, %f374, %f361;
	fma.rn.f32 	%f442, %f436, %f376, %f362;
	fma.rn.f32 	%f443, %f436, %f378, %f363;
	fma.rn.f32 	%f444, %f436, %f380, %f364;
	ld.shared.f32 	%f445, [%r41+12];
	ld.shared.f32 	%f446, [%r44+1536];
	fma.rn.f32 	%f447, %f445, %f446, %f367;
	ld.shared.f32 	%f448, [%r44+1540];
	fma.rn.f32 	%f449, %f445, %f448, %f369;
	ld.shared.f32 	%f450, [%r44+1544];
	fma.rn.f32 	%f451, %f445, %f450, %f371;
	ld.shared.f32 	%f452, [%r44+1548];
	fma.rn.f32 	%f453, %f445, %f452, %f373;
	ld.shared.f32 	%f454, [%r44+1552];
	fma.rn.f32 	%f455, %f445, %f454, %f375;
	ld.shared.f32 	%f456, [%r44+1556];
	fma.rn.f32 	%f457, %f445, %f456, %f377;
	ld.shared.f32 	%f458, [%r44+1560];
	fma.rn.f32 	%f459, %f445, %f458, %f379;
	ld.shared.f32 	%f460, [%r44+1564];
	fma.rn.f32 	%f461, %f445, %f460, %f381;
	ld.shared.f32 	%f462, [%r41+44];
	fma.rn.f32 	%f463, %f462, %f446, %f383;
	fma.rn.f32 	%f464, %f462, %f448, %f384;
	fma.rn.f32 	%f465, %f462, %f450, %f385;
	fma.rn.f32 	%f466, %f462, %f452, %f386;
	fma.rn.f32 	%f467, %f462, %f454, %f387;
	fma.rn.f32 	%f468, %f462, %f456, %f388;
	fma.rn.f32 	%f469, %f462, %f458, %f389;
	fma.rn.f32 	%f470, %f462, %f460, %f390;
	ld.shared.f32 	%f471, [%r41+76];
	fma.rn.f32 	%f472, %f471, %f446, %f392;
	fma.rn.f32 	%f473, %f471, %f448, %f393;
	fma.rn.f32 	%f474, %f471, %f450, %f394;
	fma.rn.f32 	%f475, %f471, %f452, %f395;
	fma.rn.f32 	%f476, %f471, %f454, %f396;
	fma.rn.f32 	%f477, %f471, %f456, %f397;
	fma.rn.f32 	%f478, %f471, %f458, %f398;
	fma.rn.f32 	%f479, %f471, %f460, %f399;
	ld.shared.f32 	%f480, [%r41+108];
	fma.rn.f32 	%f481, %f480, %f446, %f401;
	fma.rn.f32 	%f482, %f480, %f448, %f402;
	fma.rn.f32 	%f483, %f480, %f450, %f403;
	fma.rn.f32 	%f484, %f480, %f452, %f404;
	fma.rn.f32 	%f485, %f480, %f454, %f405;
	fma.rn.f32 	%f486, %f480, %f456, %f406;
	fma.rn.f32 	%f487, %f480, %f458, %f407;
	fma.rn.f32 	%f488, %f480, %f460, %f408;
	ld.shared.f32 	%f489, [%r41+140];
	fma.rn.f32 	%f490, %f489, %f446, %f410;
	fma.rn.f32 	%f491, %f489, %f448, %f411;
	fma.rn.f32 	%f492, %f489, %f450, %f412;
	fma.rn.f32 	%f493, %f489, %f452, %f413;
	fma.rn.f32 	%f494, %f489, %f454, %f414;
	fma.rn.f32 	%f495, %f489, %f456, %f415;
	fma.rn.f32 	%f496, %f489, %f458, %f416;
	fma.rn.f32 	%f497, %f489, %f460, %f417;
	ld.shared.f32 	%f498, [%r41+172];
	fma.rn.f32 	%f499, %f498, %f446, %f419;
	fma.rn.f32 	%f500, %f498, %f448, %f420;
	fma.rn.f32 	%f501, %f498, %f450, %f421;
	fma.rn.f32 	%f502, %f498, %f452, %f422;
	fma.rn.f32 	%f503, %f498, %f454, %f423;
	fma.rn.f32 	%f504, %f498, %f456, %f424;
	fma.rn.f32 	%f505, %f498, %f458, %f425;
	fma.rn.f32 	%f506, %f498, %f460, %f426;
	ld.shared.f32 	%f507, [%r41+204];
	fma.rn.f32 	%f508, %f507, %f446, %f428;
	fma.rn.f32 	%f509, %f507, %f448, %f429;
	fma.rn.f32 	%f510, %f507, %f450, %f430;
	fma.rn.f32 	%f511, %f507, %f452, %f431;
	fma.rn.f32 	%f512, %f507, %f454, %f432;
	fma.rn.f32 	%f513, %f507, %f456, %f433;
	fma.rn.f32 	%f514, %f507, %f458, %f434;
	fma.rn.f32 	%f515, %f507, %f460, %f435;
	ld.shared.f32 	%f516, [%r41+236];
	fma.rn.f32 	%f517, %f516, %f446, %f437;
	fma.rn.f32 	%f518, %f516, %f448, %f438;
	fma.rn.f32 	%f519, %f516, %f450, %f439;
	fma.rn.f32 	%f520, %f516, %f452, %f440;
	fma.rn.f32 	%f521, %f516, %f454, %f441;
	fma.rn.f32 	%f522, %f516, %f456, %f442;
	fma.rn.f32 	%f523, %f516, %f458, %f443;
	fma.rn.f32 	%f524, %f516, %f460, %f444;
	ld.shared.f32 	%f525, [%r41+16];
	ld.shared.f32 	%f526, [%r44+2048];
	fma.rn.f32 	%f527, %f525, %f526, %f447;
	ld.shared.f32 	%f528, [%r44+2052];
	fma.rn.f32 	%f529, %f525, %f528, %f449;
	ld.shared.f32 	%f530, [%r44+2056];
	fma.rn.f32 	%f531, %f525, %f530, %f451;
	ld.shared.f32 	%f532, [%r44+2060];
	fma.rn.f32 	%f533, %f525, %f532, %f453;
	ld.shared.f32 	%f534, [%r44+2064];
	fma.rn.f32 	%f535, %f525, %f534, %f455;
	ld.shared.f32 	%f536, [%r44+2068];
	fma.rn.f32 	%f537, %f525, %f536, %f457;
	ld.shared.f32 	%f538, [%r44+2072];
	fma.rn.f32 	%f539, %f525, %f538, %f459;
	ld.shared.f32 	%f540, [%r44+2076];
	fma.rn.f32 	%f541, %f525, %f540, %f461;
	ld.shared.f32 	%f542, [%r41+48];
	fma.rn.f32 	%f543, %f542, %f526, %f463;
	fma.rn.f32 	%f544, %f542, %f528, %f464;
	fma.rn.f32 	%f545, %f542, %f530, %f465;
	fma.rn.f32 	%f546, %f542, %f532, %f466;
	fma.rn.f32 	%f547, %f542, %f534, %f467;
	fma.rn.f32 	%f548, %f542, %f536, %f468;
	fma.rn.f32 	%f549, %f542, %f538, %f469;
	fma.rn.f32 	%f550, %f542, %f540, %f470;
	ld.shared.f32 	%f551, [%r41+80];
	fma.rn.f32 	%f552, %f551, %f526, %f472;
	fma.rn.f32 	%f553, %f551, %f528, %f473;
	fma.rn.f32 	%f554, %f551, %f530, %f474;
	fma.rn.f32 	%f555, %f551, %f532, %f475;
	fma.rn.f32 	%f556, %f551, %f534, %f476;
	fma.rn.f32 	%f557, %f551, %f536, %f477;
	fma.rn.f32 	%f558, %f551, %f538, %f478;
	fma.rn.f32 	%f559, %f551, %f540, %f479;
	ld.shared.f32 	%f560, [%r41+112];
	fma.rn.f32 	%f561, %f560, %f526, %f481;
	fma.rn.f32 	%f562, %f560, %f528, %f482;
	fma.rn.f32 	%f563, %f560, %f530, %f483;
	fma.rn.f32 	%f564, %f560, %f532, %f484;
	fma.rn.f32 	%f565, %f560, %f534, %f485;
	fma.rn.f32 	%f566, %f560, %f536, %f486;
	fma.rn.f32 	%f567, %f560, %f538, %f487;
	fma.rn.f32 	%f568, %f560, %f540, %f488;
	ld.shared.f32 	%f569, [%r41+144];
	fma.rn.f32 	%f570, %f569, %f526, %f490;
	fma.rn.f32 	%f571, %f569, %f528, %f491;
	fma.rn.f32 	%f572, %f569, %f530, %f492;
	fma.rn.f32 	%f573, %f569, %f532, %f493;
	fma.rn.f32 	%f574, %f569, %f534, %f494;
	fma.rn.f32 	%f575, %f569, %f536, %f495;
	fma.rn.f32 	%f576, %f569, %f538, %f496;
	fma.rn.f32 	%f577, %f569, %f540, %f497;
	ld.shared.f32 	%f578, [%r41+176];
	fma.rn.f32 	%f579, %f578, %f526, %f499;
	fma.rn.f32 	%f580, %f578, %f528, %f500;
	fma.rn.f32 	%f581, %f578, %f530, %f501;
	fma.rn.f32 	%f582, %f578, %f532, %f502;
	fma.rn.f32 	%f583, %f578, %f534, %f503;
	fma.rn.f32 	%f584, %f578, %f536, %f504;
	fma.rn.f32 	%f585, %f578, %f538, %f505;
	fma.rn.f32 	%f586, %f578, %f540, %f506;
	ld.shared.f32 	%f587, [%r41+208];
	fma.rn.f32 	%f588, %f587, %f526, %f508;
	fma.rn.f32 	%f589, %f587, %f528, %f509;
	fma.rn.f32 	%f590, %f587, %f530, %f510;
	fma.rn.f32 	%f591, %f587, %f532, %f511;
	fma.rn.f32 	%f592, %f587, %f534, %f512;
	fma.rn.f32 	%f593, %f587, %f536, %f513;
	fma.rn.f32 	%f594, %f587, %f538, %f514;
	fma.rn.f32 	%f595, %f587, %f540, %f515;
	ld.shared.f32 	%f596, [%r41+240];
	fma.rn.f32 	%f597, %f596, %f526, %f517;
	fma.rn.f32 	%f598, %f596, %f528, %f518;
	fma.rn.f32 	%f599, %f596, %f530, %f519;
	fma.rn.f32 	%f600, %f596, %f532, %f520;
	fma.rn.f32 	%f601, %f596, %f534, %f521;
	fma.rn.f32 	%f602, %f596, %f536, %f522;
	fma.rn.f32 	%f603, %f596, %f538, %f523;
	fma.rn.f32 	%f604, %f596, %f540, %f524;
	ld.shared.f32 	%f605, [%r41+20];
	ld.shared.f32 	%f606, [%r44+2560];
	fma.rn.f32 	%f607, %f605, %f606, %f527;
	ld.shared.f32 	%f608, [%r44+2564];
	fma.rn.f32 	%f609, %f605, %f608, %f529;
	ld.shared.f32 	%f610, [%r44+2568];
	fma.rn.f32 	%f611, %f605, %f610, %f531;
	ld.shared.f32 	%f612, [%r44+2572];
	fma.rn.f32 	%f613, %f605, %f612, %f533;
	ld.shared.f32 	%f614, [%r44+2576];
	fma.rn.f32 	%f615, %f605, %f614, %f535;
	ld.shared.f32 	%f616, [%r44+2580];
	fma.rn.f32 	%f617, %f605, %f616, %f537;
	ld.shared.f32 	%f618, [%r44+2584];
	fma.rn.f32 	%f619, %f605, %f618, %f539;
	ld.shared.f32 	%f620, [%r44+2588];
	fma.rn.f32 	%f621, %f605, %f620, %f541;
	ld.shared.f32 	%f622, [%r41+52];
	fma.rn.f32 	%f623, %f622, %f606, %f543;
	fma.rn.f32 	%f624, %f622, %f608, %f544;
	fma.rn.f32 	%f625, %f622, %f610, %f545;
	fma.rn.f32 	%f626, %f622, %f612, %f546;
	fma.rn.f32 	%f627, %f622, %f614, %f547;
	fma.rn.f32 	%f628, %f622, %f616, %f548;
	fma.rn.f32 	%f629, %f622, %f618, %f549;
	fma.rn.f32 	%f630, %f622, %f620, %f550;
	ld.shared.f32 	%f631, [%r41+84];
	fma.rn.f32 	%f632, %f631, %f606, %f552;
	fma.rn.f32 	%f633, %f631, %f608, %f553;
	fma.rn.f32 	%f634, %f631, %f610, %f554;
	fma.rn.f32 	%f635, %f631, %f612, %f555;
	fma.rn.f32 	%f636, %f631, %f614, %f556;
	fma.rn.f32 	%f637, %f631, %f616, %f557;
	fma.rn.f32 	%f638, %f631, %f618, %f558;
	fma.rn.f32 	%f639, %f631, %f620, %f559;
	ld.shared.f32 	%f640, [%r41+116];
	fma.rn.f32 	%f641, %f640, %f606, %f561;
	fma.rn.f32 	%f642, %f640, %f608, %f562;
	fma.rn.f32 	%f643, %f640, %f610, %f563;
	fma.rn.f32 	%f644, %f640, %f612, %f564;
	fma.rn.f32 	%f645, %f640, %f614, %f565;
	fma.rn.f32 	%f646, %f640, %f616, %f566;
	fma.rn.f32 	%f647, %f640, %f618, %f567;
	fma.rn.f32 	%f648, %f640, %f620, %f568;
	ld.shared.f32 	%f649, [%r41+148];
	fma.rn.f32 	%f650, %f649, %f606, %f570;
	fma.rn.f32 	%f651, %f649, %f608, %f571;
	fma.rn.f32 	%f652, %f649, %f610, %f572;
	fma.rn.f32 	%f653, %f649, %f612, %f573;
	fma.rn.f32 	%f654, %f649, %f614, %f574;
	fma.rn.f32 	%f655, %f649, %f616, %f575;
	fma.rn.f32 	%f656, %f649, %f618, %f576;
	fma.rn.f32 	%f657, %f649, %f620, %f577;
	ld.shared.f32 	%f658, [%r41+180];
	fma.rn.f32 	%f659, %f658, %f606, %f579;
	fma.rn.f32 	%f660, %f658, %f608, %f580;
	fma.rn.f32 	%f661, %f658, %f610, %f581;
	fma.rn.f32 	%f662, %f658, %f612, %f582;
	fma.rn.f32 	%f663, %f658, %f614, %f583;
	fma.rn.f32 	%f664, %f658, %f616, %f584;
	fma.rn.f32 	%f665, %f658, %f618, %f585;
	fma.rn.f32 	%f666, %f658, %f620, %f586;
	ld.shared.f32 	%f667, [%r41+212];
	fma.rn.f32 	%f668, %f667, %f606, %f588;
	fma.rn.f32 	%f669, %f667, %f608, %f589;
	fma.rn.f32 	%f670, %f667, %f610, %f590;
	fma.rn.f32 	%f671, %f667, %f612, %f591;
	fma.rn.f32 	%f672, %f667, %f614, %f592;
	fma.rn.f32 	%f673, %f667, %f616, %f593;
	fma.rn.f32 	%f674, %f667, %f618, %f594;
	fma.rn.f32 	%f675, %f667, %f620, %f595;
	ld.shared.f32 	%f676, [%r41+244];
	fma.rn.f32 	%f677, %f676, %f606, %f597;
	fma.rn.f32 	%f678, %f676, %f608, %f598;
	fma.rn.f32 	%f679, %f676, %f610, %f599;
	fma.rn.f32 	%f680, %f676, %f612, %f600;
	fma.rn.f32 	%f681, %f676, %f614, %f601;
	fma.rn.f32 	%f682, %f676, %f616, %f602;
	fma.rn.f32 	%f683, %f676, %f618, %f603;
	fma.rn.f32 	%f684, %f676, %f620, %f604;
	ld.shared.f32 	%f685, [%r41+24];
	ld.shared.f32 	%f686, [%r44+3072];
	fma.rn.f32 	%f687, %f685, %f686, %f607;
	ld.shared.f32 	%f688, [%r44+3076];
	fma.rn.f32 	%f689, %f685, %f688, %f609;
	ld.shared.f32 	%f690, [%r44+3080];
	fma.rn.f32 	%f691, %f685, %f690, %f611;
	ld.shared.f32 	%f692, [%r44+3084];
	fma.rn.f32 	%f693, %f685, %f692, %f613;
	ld.shared.f32 	%f694, [%r44+3088];
	fma.rn.f32 	%f695, %f685, %f694, %f615;
	ld.shared.f32 	%f696, [%r44+3092];
	fma.rn.f32 	%f697, %f685, %f696, %f617;
	ld.shared.f32 	%f698, [%r44+3096];
	fma.rn.f32 	%f699, %f685, %f698, %f619;
	ld.shared.f32 	%f700, [%r44+3100];
	fma.rn.f32 	%f701, %f685, %f700, %f621;
	ld.shared.f32 	%f702, [%r41+56];
	fma.rn.f32 	%f703, %f702, %f686, %f623;
	fma.rn.f32 	%f704, %f702, %f688, %f624;
	fma.rn.f32 	%f705, %f702, %f690, %f625;
	fma.rn.f32 	%f706, %f702, %f692, %f626;
	fma.rn.f32 	%f707, %f702, %f694, %f627;
	fma.rn.f32 	%f708, %f702, %f696, %f628;
	fma.rn.f32 	%f709, %f702, %f698, %f629;
	fma.rn.f32 	%f710, %f702, %f700, %f630;
	ld.shared.f32 	%f711, [%r41+88];
	fma.rn.f32 	%f712, %f711, %f686, %f632;
	fma.rn.f32 	%f713, %f711, %f688, %f633;
	fma.rn.f32 	%f714, %f711, %f690, %f634;
	fma.rn.f32 	%f715, %f711, %f692, %f635;
	fma.rn.f32 	%f716, %f711, %f694, %f636;
	fma.rn.f32 	%f717, %f711, %f696, %f637;
	fma.rn.f32 	%f718, %f711, %f698, %f638;
	fma.rn.f32 	%f719, %f711, %f700, %f639;
	ld.shared.f32 	%f720, [%r41+120];
	fma.rn.f32 	%f721, %f720, %f686, %f641;
	fma.rn.f32 	%f722, %f720, %f688, %f642;
	fma.rn.f32 	%f723, %f720, %f690, %f643;
	fma.rn.f32 	%f724, %f720, %f692, %f644;
	fma.rn.f32 	%f725, %f720, %f694, %f645;
	fma.rn.f32 	%f726, %f720, %f696, %f646;
	fma.rn.f32 	%f727, %f720, %f698, %f647;
	fma.rn.f32 	%f728, %f720, %f700, %f648;
	ld.shared.f32 	%f729, [%r41+152];
	fma.rn.f32 	%f730, %f729, %f686, %f650;
	fma.rn.f32 	%f731, %f729, %f688, %f651;
	fma.rn.f32 	%f732, %f729, %f690, %f652;
	fma.rn.f32 	%f733, %f729, %f692, %f653;
	fma.rn.f32 	%f734, %f729, %f694, %f654;
	fma.rn.f32 	%f735, %f729, %f696, %f655;
	fma.rn.f32 	%f736, %f729, %f698, %f656;
	fma.rn.f32 	%f737, %f729, %f700, %f657;
	ld.shared.f32 	%f738, [%r41+184];
	fma.rn.f32 	%f739, %f738, %f686, %f659;
	fma.rn.f32 	%f740, %f738, %f688, %f660;
	fma.rn.f32 	%f741, %f738, %f690, %f661;
	fma.rn.f32 	%f742, %f738, %f692, %f662;
	fma.rn.f32 	%f743, %f738, %f694, %f663;
	fma.rn.f32 	%f744, %f738, %f696, %f664;
	fma.rn.f32 	%f745, %f738, %f698, %f665;
	fma.rn.f32 	%f746, %f738, %f700, %f666;
	ld.shared.f32 	%f747, [%r41+216];
	fma.rn.f32 	%f748, %f747, %f686, %f668;
	fma.rn.f32 	%f749, %f747, %f688, %f669;
	fma.rn.f32 	%f750, %f747, %f690, %f670;
	fma.rn.f32 	%f751, %f747, %f692, %f671;
	fma.rn.f32 	%f752, %f747, %f694, %f672;
	fma.rn.f32 	%f753, %f747, %f696, %f673;
	fma.rn.f32 	%f754, %f747, %f698, %f674;
	fma.rn.f32 	%f755, %f747, %f700, %f675;
	ld.shared.f32 	%f756, [%r41+248];
	fma.rn.f32 	%f757, %f756, %f686, %f677;
	fma.rn.f32 	%f758, %f756, %f688, %f678;
	fma.rn.f32 	%f759, %f756, %f690, %f679;
	fma.rn.f32 	%f760, %f756, %f692, %f680;
	fma.rn.f32 	%f761, %f756, %f694, %f681;
	fma.rn.f32 	%f762, %f756, %f696, %f682;
	fma.rn.f32 	%f763, %f756, %f698, %f683;
	fma.rn.f32 	%f764, %f756, %f700, %f684;
	ld.shared.f32 	%f765, [%r41+28];
	ld.shared.f32 	%f766, [%r44+3584];
	fma.rn.f32 	%f1102, %f765, %f766, %f687;
	ld.shared.f32 	%f767, [%r44+3588];
	fma.rn.f32 	%f1101, %f765, %f767, %f689;
	ld.shared.f32 	%f768, [%r44+3592];
	fma.rn.f32 	%f1100, %f765, %f768, %f691;
	ld.shared.f32 	%f769, [%r44+3596];
	fma.rn.f32 	%f1099, %f765, %f769, %f693;
	ld.shared.f32 	%f770, [%r44+3600];
	fma.rn.f32 	%f1098, %f765, %f770, %f695;
	ld.shared.f32 	%f771, [%r44+3604];
	fma.rn.f32 	%f1097, %f765, %f771, %f697;
	ld.shared.f32 	%f772, [%r44+3608];
	fma.rn.f32 	%f1096, %f765, %f772, %f699;
	ld.shared.f32 	%f773, [%r44+3612];
	fma.rn.f32 	%f1095, %f765, %f773, %f701;
	ld.shared.f32 	%f774, [%r41+60];
	fma.rn.f32 	%f1094, %f774, %f766, %f703;
	fma.rn.f32 	%f1093, %f774, %f767, %f704;
	fma.rn.f32 	%f1092, %f774, %f768, %f705;
	fma.rn.f32 	%f1091, %f774, %f769, %f706;
	fma.rn.f32 	%f1090, %f774, %f770, %f707;
	fma.rn.f32 	%f1089, %f774, %f771, %f708;
	fma.rn.f32 	%f1088, %f774, %f772, %f709;
	fma.rn.f32 	%f1087, %f774, %f773, %f710;
	ld.shared.f32 	%f775, [%r41+92];
	fma.rn.f32 	%f1086, %f775, %f766, %f712;
	fma.rn.f32 	%f1085, %f775, %f767, %f713;
	fma.rn.f32 	%f1084, %f775, %f768, %f714;
	fma.rn.f32 	%f1083, %f775, %f769, %f715;
	fma.rn.f32 	%f1082, %f775, %f770, %f716;
	fma.rn.f32 	%f1081, %f775, %f771, %f717;
	fma.rn.f32 	%f1080, %f775, %f772, %f718;
	fma.rn.f32 	%f1079, %f775, %f773, %f719;
	ld.shared.f32 	%f776, [%r41+124];
	fma.rn.f32 	%f1078, %f776, %f766, %f721;
	fma.rn.f32 	%f1077, %f776, %f767, %f722;
	fma.rn.f32 	%f1076, %f776, %f768, %f723;
	fma.rn.f32 	%f1075, %f776, %f769, %f724;
	fma.rn.f32 	%f1074, %f776, %f770, %f725;
	fma.rn.f32 	%f1073, %f776, %f771, %f726;
	fma.rn.f32 	%f1072, %f776, %f772, %f727;
	fma.rn.f32 	%f1071, %f776, %f773, %f728;
	ld.shared.f32 	%f777, [%r41+156];
	fma.rn.f32 	%f1070, %f777, %f766, %f730;
	fma.rn.f32 	%f1069, %f777, %f767, %f731;
	fma.rn.f32 	%f1068, %f777, %f768, %f732;
	fma.rn.f32 	%f1067, %f777, %f769, %f733;
	fma.rn.f32 	%f1066, %f777, %f770, %f734;
	fma.rn.f32 	%f1065, %f777, %f771, %f735;
	fma.rn.f32 	%f1064, %f777, %f772, %f736;
	fma.rn.f32 	%f1063, %f777, %f773, %f737;
	ld.shared.f32 	%f778, [%r41+188];
	fma.rn.f32 	%f1062, %f778, %f766, %f739;
	fma.rn.f32 	%f1061, %f778, %f767, %f740;
	fma.rn.f32 	%f1060, %f778, %f768, %f741;
	fma.rn.f32 	%f1059, %f778, %f769, %f742;
	fma.rn.f32 	%f1058, %f778, %f770, %f743;
	fma.rn.f32 	%f1057, %f778, %f771, %f744;
	fma.rn.f32 	%f1056, %f778, %f772, %f745;
	fma.rn.f32 	%f1055, %f778, %f773, %f746;
	ld.shared.f32 	%f779, [%r41+220];
	fma.rn.f32 	%f1054, %f779, %f766, %f748;
	fma.rn.f32 	%f1053, %f779, %f767, %f749;
	fma.rn.f32 	%f1052, %f779, %f768, %f750;
	fma.rn.f32 	%f1051, %f779, %f769, %f751;
	fma.rn.f32 	%f1050, %f779, %f770, %f752;
	fma.rn.f32 	%f1049, %f779, %f771, %f753;
	fma.rn.f32 	%f1048, %f779, %f772, %f754;
	fma.rn.f32 	%f1047, %f779, %f773, %f755;
	ld.shared.f32 	%f780, [%r41+252];
	fma.rn.f32 	%f1046, %f780, %f766, %f757;
	fma.rn.f32 	%f1045, %f780, %f767, %f758;
	fma.rn.f32 	%f1044, %f780, %f768, %f759;
	fma.rn.f32 	%f1043, %f780, %f769, %f760;
	fma.rn.f32 	%f1042, %f780, %f770, %f761;
	fma.rn.f32 	%f1041, %f780, %f771, %f762;
	fma.rn.f32 	%f1040, %f780, %f772, %f763;
	fma.rn.f32 	%f1039, %f780, %f773, %f764;
	bar.sync 	0;
	add.s32 	%r113, %r113, 8;
	shl.b32 	%r45, %r109, 3;
	mul.wide.s32 	%rd44, %r45, 4;
	add.s64 	%rd262, %rd262, %rd44;
	add.s64 	%rd261, %rd261, 32;
	add.s64 	%rd260, %rd260, 32;
	add.s64 	%rd259, %rd259, 32;
	add.s64 	%rd258, %rd258, 32;
	setp.lt.s32 	%p2, %r113, %r112;
	@%p2 bra 	$L__BB0_2;
$L__BB0_3:
	ld.param.f32 	%f974, [_Z15sgemm_kernel_v2ILi128ELi128ELi8ELi8ELi8EEvPfS0_S0_iiiff_param_7];
	ld.param.f32 	%f973, [_Z15sgemm_kernel_v2ILi128ELi128ELi8ELi8ELi8EEvPfS0_S0_iiiff_param_6];
	ld.param.u32 	%r110, [_Z15sgemm_kernel_v2ILi128ELi128ELi8ELi8ELi8EEvPfS0_S0_iiiff_param_4];
	ld.param.u64 	%rd257, [_Z15sgemm_kernel_v2ILi128ELi128ELi8ELi8ELi8EEvPfS0_S0_iiiff_param_2];
	cvta.to.global.u64 	%rd45, %rd257;
	mov.u32 	%r46, %ctaid.y;
	mul.lo.s32 	%r47, %r46, %r110;
	shl.b32 	%r48, %r47, 7;
	cvt.s64.s32 	%rd46, %r48;
	mov.u32 	%r49, %ctaid.x;
	shl.b32 	%r50, %r49, 7;
	cvt.u64.u32 	%rd47, %r50;
	add.s64 	%rd48, %rd46, %rd47;
	mov.u32 	%r51, %tid.x;
	shr.u32 	%r52, %r51, 1;
	and.b32  	%r53, %r52, 504;
	shl.b32 	%r54, %r51, 3;
	and.b32  	%r55, %r54, 120;
	mad.lo.s32 	%r56, %r53, %r110, %r55;
	cvt.s64.s32 	%rd49, %r56;
	add.s64 	%rd50, %rd48, %rd49;
	shl.b64 	%rd51, %rd50, 2;
	add.s64 	%rd52, %rd45, %rd51;
	ld.global.f32 	%f781, [%rd52];
	mul.f32 	%f782, %f974, %f781;
	fma.rn.f32 	%f783, %f973, %f1102, %f782;
	st.global.f32 	[%rd52], %f783;
	ld.global.f32 	%f784, [%rd52+4];
	mul.f32 	%f785, %f974, %f784;
	fma.rn.f32 	%f786, %f973, %f1101, %f785;
	st.global.f32 	[%rd52+4], %f786;
	ld.global.f32 	%f787, [%rd52+8];
	mul.f32 	%f788, %f974, %f787;
	fma.rn.f32 	%f789, %f973, %f1100, %f788;
	st.global.f32 	[%rd52+8], %f789;
	ld.global.f32 	%f790, [%rd52+12];
	mul.f32 	%f791, %f974, %f790;
	fma.rn.f32 	%f792, %f973, %f1099, %f791;
	st.global.f32 	[%rd52+12], %f792;
	ld.global.f32 	%f793, [%rd52+16];
	mul.f32 	%f794, %f974, %f793;
	fma.rn.f32 	%f795, %f973, %f1098, %f794;
	st.global.f32 	[%rd52+16], %f795;
	ld.global.f32 	%f796, [%rd52+20];
	mul.f32 	%f797, %f974, %f796;
	fma.rn.f32 	%f798, %f973, %f1097, %f797;
	st.global.f32 	[%rd52+20], %f798;
	ld.global.f32 	%f799, [%rd52+24];
	mul.f32 	%f800, %f974, %f799;
	fma.rn.f32 	%f801, %f973, %f1096, %f800;
	st.global.f32 	[%rd52+24], %f801;
	ld.global.f32 	%f802, [%rd52+28];
	mul.f32 	%f803, %f974, %f802;
	fma.rn.f32 	%f804, %f973, %f1095, %f803;
	st.global.f32 	[%rd52+28], %f804;
	add.s32 	%r57, %r56, %r110;
	cvt.s64.s32 	%rd53, %r57;
	add.s64 	%rd54, %rd48, %rd53;
	shl.b64 	%rd55, %rd54, 2;
	add.s64 	%rd56, %rd45, %rd55;
	ld.global.f32 	%f805, [%rd56];
	mul.f32 	%f806, %f974, %f805;
	fma.rn.f32 	%f807, %f973, %f1094, %f806;
	st.global.f32 	[%rd56], %f807;
	add.s32 	%r58, %r57, 1;
	cvt.s64.s32 	%rd57, %r58;
	add.s64 	%rd58, %rd48, %rd57;
	shl.b64 	%rd59, %rd58, 2;
	add.s64 	%rd60, %rd45, %rd59;
	ld.global.f32 	%f808, [%rd60];
	mul.f32 	%f809, %f974, %f808;
	fma.rn.f32 	%f810, %f973, %f1093, %f809;
	st.global.f32 	[%rd60], %f810;
	add.s32 	%r59, %r57, 2;
	cvt.s64.s32 	%rd61, %r59;
	add.s64 	%rd62, %rd48, %rd61;
	shl.b64 	%rd63, %rd62, 2;
	add.s64 	%rd64, %rd45, %rd63;
	ld.global.f32 	%f811, [%rd64];
	mul.f32 	%f812, %f974, %f811;
	fma.rn.f32 	%f813, %f973, %f1092, %f812;
	st.global.f32 	[%rd64], %f813;
	add.s32 	%r60, %r57, 3;
	cvt.s64.s32 	%rd65, %r60;
	add.s64 	%rd66, %rd48, %rd65;
	shl.b64 	%rd67, %rd66, 2;
	add.s64 	%rd68, %rd45, %rd67;
	ld.global.f32 	%f814, [%rd68];
	mul.f32 	%f815, %f974, %f814;
	fma.rn.f32 	%f816, %f973, %f1091, %f815;
	st.global.f32 	[%rd68], %f816;
	add.s32 	%r61, %r57, 4;
	cvt.s64.s32 	%rd69, %r61;
	add.s64 	%rd70, %rd48, %rd69;
	shl.b64 	%rd71, %rd70, 2;
	add.s64 	%rd72, %rd45, %rd71;
	ld.global.f32 	%f817, [%rd72];
	mul.f32 	%f818, %f974, %f817;
	fma.rn.f32 	%f819, %f973, %f1090, %f818;
	st.global.f32 	[%rd72], %f819;
	add.s32 	%r62, %r57, 5;
	cvt.s64.s32 	%rd73, %r62;
	add.s64 	%rd74, %rd48, %rd73;
	shl.b64 	%rd75, %rd74, 2;
	add.s64 	%rd76, %rd45, %rd75;
	ld.global.f32 	%f820, [%rd76];
	mul.f32 	%f821, %f974, %f820;
	fma.rn.f32 	%f822, %f973, %f1089, %f821;
	st.global.f32 	[%rd76], %f822;
	add.s32 	%r63, %r57, 6;
	cvt.s64.s32 	%rd77, %r63;
	add.s64 	%rd78, %rd48, %rd77;
	shl.b64 	%rd79, %rd78, 2;
	add.s64 	%rd80, %rd45, %rd79;
	ld.global.f32 	%f823, [%rd80];
	mul.f32 	%f824, %f974, %f823;
	fma.rn.f32 	%f825, %f973, %f1088, %f824;
	st.global.f32 	[%rd80], %f825;
	add.s32 	%r64, %r57, 7;
	cvt.s64.s32 	%rd81, %r64;
	add.s64 	%rd82, %rd48, %rd81;
	shl.b64 	%rd83, %rd82, 2;
	add.s64 	%rd84, %rd45, %rd83;
	ld.global.f32 	%f826, [%rd84];
	mul.f32 	%f827, %f974, %f826;
	fma.rn.f32 	%f828, %f973, %f1087, %f827;
	st.global.f32 	[%rd84], %f828;
	add.s32 	%r65, %r57, %r110;
	cvt.s64.s32 	%rd85, %r65;
	add.s64 	%rd86, %rd48, %rd85;
	shl.b64 	%rd87, %rd86, 2;
	add.s64 	%rd88, %rd45, %rd87;
	ld.global.f32 	%f829, [%rd88];
	mul.f32 	%f830, %f974, %f829;
	fma.rn.f32 	%f831, %f973, %f1086, %f830;
	st.global.f32 	[%rd88], %f831;
	ld.global.f32 	%f832, [%rd88+4];
	mul.f32 	%f833, %f974, %f832;
	fma.rn.f32 	%f834, %f973, %f1085, %f833;
	st.global.f32 	[%rd88+4], %f834;
	add.s32 	%r66, %r59, %r110;
	cvt.s64.s32 	%rd89, %r66;
	add.s64 	%rd90, %rd48, %rd89;
	shl.b64 	%rd91, %rd90, 2;
	add.s64 	%rd92, %rd45, %rd91;
	ld.global.f32 	%f835, [%rd92];
	mul.f32 	%f836, %f974, %f835;
	fma.rn.f32 	%f837, %f973, %f1084, %f836;
	st.global.f32 	[%rd92], %f837;
	add.s32 	%r67, %r66, 1;
	cvt.s64.s32 	%rd93, %r67;
	add.s64 	%rd94, %rd48, %rd93;
	shl.b64 	%rd95, %rd94, 2;
	add.s64 	%rd96, %rd45, %rd95;
	ld.global.f32 	%f838, [%rd96];
	mul.f32 	%f839, %f974, %f838;
	fma.rn.f32 	%f840, %f973, %f1083, %f839;
	st.global.f32 	[%rd96], %f840;
	add.s32 	%r68, %r66, 2;
	cvt.s64.s32 	%rd97, %r68;
	add.s64 	%rd98, %rd48, %rd97;
	shl.b64 	%rd99, %rd98, 2;
	add.s64 	%rd100, %rd45, %rd99;
	ld.global.f32 	%f841, [%rd100];
	mul.f32 	%f842, %f974, %f841;
	fma.rn.f32 	%f843, %f973, %f1082, %f842;
	st.global.f32 	[%rd100], %f843;
	add.s32 	%r69, %r66, 3;
	cvt.s64.s32 	%rd101, %r69;
	add.s64 	%rd102, %rd48, %rd101;
	shl.b64 	%rd103, %rd102, 2;
	add.s64 	%rd104, %rd45, %rd103;
	ld.global.f32 	%f844, [%rd104];
	mul.f32 	%f845, %f974, %f844;
	fma.rn.f32 	%f846, %f973, %f1081, %f845;
	st.global.f32 	[%rd104], %f846;
	add.s32 	%r70, %r66, 4;
	cvt.s64.s32 	%rd105, %r70;
	add.s64 	%rd106, %rd48, %rd105;
	shl.b64 	%rd107, %rd106, 2;
	add.s64 	%rd108, %rd45, %rd107;
	ld.global.f32 	%f847, [%rd108];
	mul.f32 	%f848, %f974, %f847;
	fma.rn.f32 	%f849, %f973, %f1080, %f848;
	st.global.f32 	[%rd108], %f849;
	add.s32 	%r71, %r66, 5;
	cvt.s64.s32 	%rd109, %r71;
	add.s64 	%rd110, %rd48, %rd109;
	shl.b64 	%rd111, %rd110, 2;
	add.s64 	%rd112, %rd45, %rd111;
	ld.global.f32 	%f850, [%rd112];
	mul.f32 	%f851, %f974, %f850;
	fma.rn.f32 	%f852, %f973, %f1079, %f851;
	st.global.f32 	[%rd112], %f852;
	add.s32 	%r72, %r65, %r110;
	cvt.s64.s32 	%rd113, %r72;
	add.s64 	%rd114, %rd48, %rd113;
	shl.b64 	%rd115, %rd114, 2;
	add.s64 	%rd116, %rd45, %rd115;
	ld.global.f32 	%f853, [%rd116];
	mul.f32 	%f854, %f974, %f853;
	fma.rn.f32 	%f855, %f973, %f1078, %f854;
	st.global.f32 	[%rd116], %f855;
	add.s32 	%r73, %r72, 1;
	cvt.s64.s32 	%rd117, %r73;
	add.s64 	%rd118, %rd48, %rd117;
	shl.b64 	%rd119, %rd118, 2;
	add.s64 	%rd120, %rd45, %rd119;
	ld.global.f32 	%f856, [%rd120];
	mul.f32 	%f857, %f974, %f856;
	fma.rn.f32 	%f858, %f973, %f1077, %f857;
	st.global.f32 	[%rd120], %f858;
	add.s32 	%r74, %r72, 2;
	cvt.s64.s32 	%rd121, %r74;
	add.s64 	%rd122, %rd48, %rd121;
	shl.b64 	%rd123, %rd122, 2;
	add.s64 	%rd124, %rd45, %rd123;
	ld.global.f32 	%f859, [%rd124];
	mul.f32 	%f860, %f974, %f859;
	fma.rn.f32 	%f861, %f973, %f1076, %f860;
	st.global.f32 	[%rd124], %f861;
	add.s32 	%r75, %r72, 3;
	cvt.s64.s32 	%rd125, %r75;
	add.s64 	%rd126, %rd48, %rd125;
	shl.b64 	%rd127, %rd126, 2;
	add.s64 	%rd128, %rd45, %rd127;
	ld.global.f32 	%f862, [%rd128];
	mul.f32 	%f863, %f974, %f862;
	fma.rn.f32 	%f864, %f973, %f1075, %f863;
	st.global.f32 	[%rd128], %f864;
	add.s32 	%r76, %r72, 4;
	cvt.s64.s32 	%rd129, %r76;
	add.s64 	%rd130, %rd48, %rd129;
	shl.b64 	%rd131, %rd130, 2;
	add.s64 	%rd132, %rd45, %rd131;
	ld.global.f32 	%f865, [%rd132];
	mul.f32 	%f866, %f974, %f865;
	fma.rn.f32 	%f867, %f973, %f1074, %f866;
	st.global.f32 	[%rd132], %f867;
	add.s32 	%r77, %r72, 5;
	cvt.s64.s32 	%rd133, %r77;
	add.s64 	%rd134, %rd48, %rd133;
	shl.b64 	%rd135, %rd134, 2;
	add.s64 	%rd136, %rd45, %rd135;
	ld.global.f32 	%f868, [%rd136];
	mul.f32 	%f869, %f974, %f868;
	fma.rn.f32 	%f870, %f973, %f1073, %f869;
	st.global.f32 	[%rd136], %f870;
	add.s32 	%r78, %r72, 6;
	cvt.s64.s32 	%rd137, %r78;
	add.s64 	%rd138, %rd48, %rd137;
	shl.b64 	%rd139, %rd138, 2;
	add.s64 	%rd140, %rd45, %rd139;
	ld.global.f32 	%f871, [%rd140];
	mul.f32 	%f872, %f974, %f871;
	fma.rn.f32 	%f873, %f973, %f1072, %f872;
	st.global.f32 	[%rd140], %f873;
	add.s32 	%r79, %r72, 7;
	cvt.s64.s32 	%rd141, %r79;
	add.s64 	%rd142, %rd48, %rd141;
	shl.b64 	%rd143, %rd142, 2;
	add.s64 	%rd144, %rd45, %rd143;
	ld.global.f32 	%f874, [%rd144];
	mul.f32 	%f875, %f974, %f874;
	fma.rn.f32 	%f876, %f973, %f1071, %f875;
	st.global.f32 	[%rd144], %f876;
	add.s32 	%r80, %r72, %r110;
	cvt.s64.s32 	%rd145, %r80;
	add.s64 	%rd146, %rd48, %rd145;
	shl.b64 	%rd147, %rd146, 2;
	add.s64 	%rd148, %rd45, %rd147;
	ld.global.f32 	%f877, [%rd148];
	mul.f32 	%f878, %f974, %f877;
	fma.rn.f32 	%f879, %f973, %f1070, %f878;
	st.global.f32 	[%rd148], %f879;
	ld.global.f32 	%f880, [%rd148+4];
	mul.f32 	%f881, %f974, %f880;
	fma.rn.f32 	%f882, %f973, %f1069, %f881;
	st.global.f32 	[%rd148+4], %f882;
	ld.global.f32 	%f883, [%rd148+8];
	mul.f32 	%f884, %f974, %f883;
	fma.rn.f32 	%f885, %f973, %f1068, %f884;
	st.global.f32 	[%rd148+8], %f885;
	ld.global.f32 	%f886, [%rd148+12];
	mul.f32 	%f887, %f974, %f886;
	fma.rn.f32 	%f888, %f973, %f1067, %f887;
	st.global.f32 	[%rd148+12], %f888;
	add.s32 	%r81, %r76, %r110;
	cvt.s64.s32 	%rd149, %r81;
	add.s64 	%rd150, %rd48, %rd149;
	shl.b64 	%rd151, %rd150, 2;
	add.s64 	%rd152, %rd45, %rd151;
	ld.global.f32 	%f889, [%rd152];
	mul.f32 	%f890, %f974, %f889;
	fma.rn.f32 	%f891, %f973, %f1066, %f890;
	st.global.f32 	[%rd152], %f891;
	add.s32 	%r82, %r81, 1;
	cvt.s64.s32 	%rd153, %r82;
	add.s64 	%rd154, %rd48, %rd153;
	shl.b64 	%rd155, %rd154, 2;
	add.s64 	%rd156, %rd45, %rd155;
	ld.global.f32 	%f892, [%rd156];
	mul.f32 	%f893, %f974, %f892;
	fma.rn.f32 	%f894, %f973, %f1065, %f893;
	st.global.f32 	[%rd156], %f894;
	add.s32 	%r83, %r81, 2;
	cvt.s64.s32 	%rd157, %r83;
	add.s64 	%rd158, %rd48, %rd157;
	shl.b64 	%rd159, %rd158, 2;
	add.s64 	%rd160, %rd45, %rd159;
	ld.global.f32 	%f895, [%rd160];
	mul.f32 	%f896, %f974, %f895;
	fma.rn.f32 	%f897, %f973, %f1064, %f896;
	st.global.f32 	[%rd160], %f897;
	add.s32 	%r84, %r81, 3;
	cvt.s64.s32 	%rd161, %r84;
	add.s64 	%rd162, %rd48, %rd161;
	shl.b64 	%rd163, %rd162, 2;
	add.s64 	%rd164, %rd45, %rd163;
	ld.global.f32 	%f898, [%rd164];
	mul.f32 	%f899, %f974, %f898;
	fma.rn.f32 	%f900, %f973, %f1063, %f899;
	st.global.f32 	[%rd164], %f900;
	add.s32 	%r85, %r80, %r110;
	cvt.s64.s32 	%rd165, %r85;
	add.s64 	%rd166, %rd48, %rd165;
	shl.b64 	%rd167, %rd166, 2;
	add.s64 	%rd168, %rd45, %rd167;
	ld.global.f32 	%f901, [%rd168];
	mul.f32 	%f902, %f974, %f901;
	fma.rn.f32 	%f903, %f973, %f1062, %f902;
	st.global.f32 	[%rd168], %f903;
	add.s32 	%r86, %r85, 1;
	cvt.s64.s32 	%rd169, %r86;
	add.s64 	%rd170, %rd48, %rd169;
	shl.b64 	%rd171, %rd170, 2;
	add.s64 	%rd172, %rd45, %rd171;
	ld.global.f32 	%f904, [%rd172];
	mul.f32 	%f905, %f974, %f904;
	fma.rn.f32 	%f906, %f973, %f1061, %f905;
	st.global.f32 	[%rd172], %f906;
	add.s32 	%r87, %r85, 2;
	cvt.s64.s32 	%rd173, %r87;
	add.s64 	%rd174, %rd48, %rd173;
	shl.b64 	%rd175, %rd174, 2;
	add.s64 	%rd176, %rd45, %rd175;
	ld.global.f32 	%f907, [%rd176];
	mul.f32 	%f908, %f974, %f907;
	fma.rn.f32 	%f909, %f973, %f1060, %f908;
	st.global.f32 	[%rd176], %f909;
	add.s32 	%r88, %r85, 3;
	cvt.s64.s32 	%rd177, %r88;
	add.s64 	%rd178, %rd48, %rd177;
	shl.b64 	%rd179, %rd178, 2;
	add.s64 	%rd180, %rd45, %rd179;
	ld.global.f32 	%f910, [%rd180];
	mul.f32 	%f911, %f974, %f910;
	fma.rn.f32 	%f912, %f973, %f1059, %f911;
	st.global.f32 	[%rd180], %f912;
	add.s32 	%r89, %r85, 4;
	cvt.s64.s32 	%rd181, %r89;
	add.s64 	%rd182, %rd48, %rd181;
	shl.b64 	%rd183, %rd182, 2;
	add.s64 	%rd184, %rd45, %rd183;
	ld.global.f32 	%f913, [%rd184];
	mul.f32 	%f914, %f974, %f913;
	fma.rn.f32 	%f915, %f973, %f1058, %f914;
	st.global.f32 	[%rd184], %f915;
	add.s32 	%r90, %r85, 5;
	cvt.s64.s32 	%rd185, %r90;
	add.s64 	%rd186, %rd48, %rd185;
	shl.b64 	%rd187, %rd186, 2;
	add.s64 	%rd188, %rd45, %rd187;
	ld.global.f32 	%f916, [%rd188];
	mul.f32 	%f917, %f974, %f916;
	fma.rn.f32 	%f918, %f973, %f1057, %f917;
	st.global.f32 	[%rd188], %f918;
	add.s32 	%r91, %r85, 6;
	cvt.s64.s32 	%rd189, %r91;
	add.s64 	%rd190, %rd48, %rd189;
	shl.b64 	%rd191, %rd190, 2;
	add.s64 	%rd192, %rd45, %rd191;
	ld.global.f32 	%f919, [%rd192];
	mul.f32 	%f920, %f974, %f919;
	fma.rn.f32 	%f921, %f973, %f1056, %f920;
	st.global.f32 	[%rd192], %f921;
	add.s32 	%r92, %r85, 7;
	cvt.s64.s32 	%rd193, %r92;
	add.s64 	%rd194, %rd48, %rd193;
	shl.b64 	%rd195, %rd194, 2;
	add.s64 	%rd196, %rd45, %rd195;
	ld.global.f32 	%f922, [%rd196];
	mul.f32 	%f923, %f974, %f922;
	fma.rn.f32 	%f924, %f973, %f1055, %f923;
	st.global.f32 	[%rd196], %f924;
	add.s32 	%r93, %r85, %r110;
	cvt.s64.s32 	%rd197, %r93;
	add.s64 	%rd198, %rd48, %rd197;
	shl.b64 	%rd199, %rd198, 2;
	add.s64 	%rd200, %rd45, %rd199;
	ld.global.f32 	%f925, [%rd200];
	mul.f32 	%f926, %f974, %f925;
	fma.rn.f32 	%f927, %f973, %f1054, %f926;
	st.global.f32 	[%rd200], %f927;
	ld.global.f32 	%f928, [%rd200+4];
	mul.f32 	%f929, %f974, %f928;
	fma.rn.f32 	%f930, %f973, %f1053, %f929;
	st.global.f32 	[%rd200+4], %f930;
	add.s32 	%r94, %r87, %r110;
	cvt.s64.s32 	%rd201, %r94;
	add.s64 	%rd202, %rd48, %rd201;
	shl.b64 	%rd203, %rd202, 2;
	add.s64 	%rd204, %rd45, %rd203;
	ld.global.f32 	%f931, [%rd204];
	mul.f32 	%f932, %f974, %f931;
	fma.rn.f32 	%f933, %f973, %f1052, %f932;
	st.global.f32 	[%rd204], %f933;
	add.s32 	%r95, %r94, 1;
	cvt.s64.s32 	%rd205, %r95;
	add.s64 	%rd206, %rd48, %rd205;
	shl.b64 	%rd207, %rd206, 2;
	add.s64 	%rd208, %rd45, %rd207;
	ld.global.f32 	%f934, [%rd208];
	mul.f32 	%f935, %f974, %f934;
	fma.rn.f32 	%f936, %f973, %f1051, %f935;
	st.global.f32 	[%rd208], %f936;
	add.s32 	%r96, %r94, 2;
	cvt.s64.s32 	%rd209, %r96;
	add.s64 	%rd210, %rd48, %rd209;
	shl.b64 	%rd211, %rd210, 2;
	add.s64 	%rd212, %rd45, %rd211;
	ld.global.f32 	%f937, [%rd212];
	mul.f32 	%f938, %f974, %f937;
	fma.rn.f32 	%f939, %f973, %f1050, %f938;
	st.global.f32 	[%rd212], %f939;
	add.s32 	%r97, %r94, 3;
	cvt.s64.s32 	%rd213, %r97;
	add.s64 	%rd214, %rd48, %rd213;
	shl.b64 	%rd215, %rd214, 2;
	add.s64 	%rd216, %rd45, %rd215;
	ld.global.f32 	%f940, [%rd216];
	mul.f32 	%f941, %f974, %f940;
	fma.rn.f32 	%f942, %f973, %f1049, %f941;
	st.global.f32 	[%rd216], %f942;
	add.s32 	%r98, %r94, 4;
	cvt.s64.s32 	%rd217, %r98;
	add.s64 	%rd218, %rd48, %rd217;
	shl.b64 	%rd219, %rd218, 2;
	add.s64 	%rd220, %rd45, %rd219;
	ld.global.f32 	%f943, [%rd220];
	mul.f32 	%f944, %f974, %f943;
	fma.rn.f32 	%f945, %f973, %f1048, %f944;
	st.global.f32 	[%rd220], %f945;
	add.s32 	%r99, %r94, 5;
	cvt.s64.s32 	%rd221, %r99;
	add.s64 	%rd222, %rd48, %rd221;
	shl.b64 	%rd223, %rd222, 2;
	add.s64 	%rd224, %rd45, %rd223;
	ld.global.f32 	%f946, [%rd224];
	mul.f32 	%f947, %f974, %f946;
	fma.rn.f32 	%f948, %f973, %f1047, %f947;
	st.global.f32 	[%rd224], %f948;
	add.s32 	%r100, %r93, %r110;
	cvt.s64.s32 	%rd225, %r100;
	add.s64 	%rd226, %rd48, %rd225;
	shl.b64 	%rd227, %rd226, 2;
	add.s64 	%rd228, %rd45, %rd227;
	ld.global.f32 	%f949, [%rd228];
	mul.f32 	%f950, %f974, %f949;
	fma.rn.f32 	%f951, %f973, %f1046, %f950;
	st.global.f32 	[%rd228], %f951;
	add.s32 	%r101, %r100, 1;
	cvt.s64.s32 	%rd229, %r101;
	add.s64 	%rd230, %rd48, %rd229;
	shl.b64 	%rd231, %rd230, 2;
	add.s64 	%rd232, %rd45, %rd231;
	ld.global.f32 	%f952, [%rd232];
	mul.f32 	%f953, %f974, %f952;
	fma.rn.f32 	%f954, %f973, %f1045, %f953;
	st.global.f32 	[%rd232], %f954;
	add.s32 	%r102, %r100, 2;
	cvt.s64.s32 	%rd233, %r102;
	add.s64 	%rd234, %rd48, %rd233;
	shl.b64 	%rd235, %rd234, 2;
	add.s64 	%rd236, %rd45, %rd235;
	ld.global.f32 	%f955, [%rd236];
	mul.f32 	%f956, %f974, %f955;
	fma.rn.f32 	%f957, %f973, %f1044, %f956;
	st.global.f32 	[%rd236], %f957;
	add.s32 	%r103, %r100, 3;
	cvt.s64.s32 	%rd237, %r103;
	add.s64 	%rd238, %rd48, %rd237;
	shl.b64 	%rd239, %rd238, 2;
	add.s64 	%rd240, %rd45, %rd239;
	ld.global.f32 	%f958, [%rd240];
	mul.f32 	%f959, %f974, %f958;
	fma.rn.f32 	%f960, %f973, %f1043, %f959;
	st.global.f32 	[%rd240], %f960;
	add.s32 	%r104, %r100, 4;
	cvt.s64.s32 	%rd241, %r104;
	add.s64 	%rd242, %rd48, %rd241;
	shl.b64 	%rd243, %rd242, 2;
	add.s64 	%rd244, %rd45, %rd243;
	ld.global.f32 	%f961, [%rd244];
	mul.f32 	%f962, %f974, %f961;
	fma.rn.f32 	%f963, %f973, %f1042, %f962;
	st.global.f32 	[%rd244], %f963;
	add.s32 	%r105, %r100, 5;
	cvt.s64.s32 	%rd245, %r105;
	add.s64 	%rd246, %rd48, %rd245;
	shl.b64 	%rd247, %rd246, 2;
	add.s64 	%rd248, %rd45, %rd247;
	ld.global.f32 	%f964, [%rd248];
	mul.f32 	%f965, %f974, %f964;
	fma.rn.f32 	%f966, %f973, %f1041, %f965;
	st.global.f32 	[%rd248], %f966;
	add.s32 	%r106, %r100, 6;
	cvt.s64.s32 	%rd249, %r106;
	add.s64 	%rd250, %rd48, %rd249;
	shl.b64 	%rd251, %rd250, 2;
	add.s64 	%rd252, %rd45, %rd251;
	ld.global.f32 	%f967, [%rd252];
	mul.f32 	%f968, %f974, %f967;
	fma.rn.f32 	%f969, %f973, %f1040, %f968;
	st.global.f32 	[%rd252], %f969;
	add.s32 	%r107, %r100, 7;
	cvt.s64.s32 	%rd253, %r107;
	add.s64 	%rd254, %rd48, %rd253;
	shl.b64 	%rd255, %rd254, 2;
	add.s64 	%rd256, %rd45, %rd255;
	ld.global.f32 	%f970, [%rd256];
	mul.f32 	%f971, %f974, %f970;
	fma.rn.f32 	%f972, %f973, %f1039, %f971;
	st.global.f32 	[%rd256], %f972;
	ret;

}


// ===== COMPILED SASS (sm_100) =====

	.target	sm_100

	.elftype	@"ET_EXEC"


//--------------------- .note.nv.tkinfo           --------------------------
	.section	.note.nv.tkinfo,"",@"SHT_NOTE"
	.sectionflags	@"SHF_NOTE_NV_TKINFO"
	.tkinfo
        /*0018*/ 	.word	0x00000002
        /*0030*/ 	.string	""
        /*0030*/ 	.string	"ptxas"
        /*0030*/ 	.string	"Cuda compilation tools, release 13.0, V13.0.88"
        /*0030*/ 	.string	"Build cuda_13.0.r13.0/compiler.36424714_0"
        /*0030*/ 	.string	"-arch sm_100 -m 64 "



//--------------------- .note.nv.cuinfo           --------------------------
	.section	.note.nv.cuinfo,"",@"SHT_NOTE"
	.sectionflags	@"SHF_NOTE_NV_CUINFO"
        /*0018*/ 	.short	0x0002
        /*001a*/ 	.short	0x0064
        /*001c*/ 	.short	0x0082
	.zero		2


//--------------------- .nv.info                  --------------------------
	.section	.nv.info,"",@"SHT_CUDA_INFO"
	.align	4


	//----- nvinfo : EIATTR_REGCOUNT
	.align		4
        /*0000*/ 	.byte	0x04, 0x2f
        /*0002*/ 	.short	(.L_1 - .L_0)
	.align		4
.L_0:
        /*0004*/ 	.word	index@(_Z15sgemm_kernel_v2ILi128ELi128ELi8ELi8ELi8EEvPfS0_S0_iiiff)
        /*0008*/ 	.word	0x00000082


	//----- nvinfo : EIATTR_FRAME_SIZE
	.align		4
.L_1:
        /*000c*/ 	.byte	0x04, 0x11
        /*000e*/ 	.short	(.L_3 - .L_2)
	.align		4
.L_2:
        /*0010*/ 	.word	index@(_Z15sgemm_kernel_v2ILi128ELi128ELi8ELi8ELi8EEvPfS0_S0_iiiff)
        /*0014*/ 	.word	0x00000000


	//----- nvinfo : EIATTR_MIN_STACK_SIZE
	.align		4
.L_3:
        /*0018*/ 	.byte	0x04, 0x12
        /*001a*/ 	.short	(.L_5 - .L_4)
	.align		4
.L_4:
        /*001c*/ 	.word	index@(_Z15sgemm_kernel_v2ILi128ELi128ELi8ELi8ELi8EEvPfS0_S0_iiiff)
        /*0020*/ 	.word	0x00000000
.L_5:


//--------------------- .nv.compat                --------------------------
	.section	.nv.compat,"",@"SHT_CUDA_COMPAT_INFO"
	.align	4
        /*0000*/ 	.byte	0x02, 0x09, 0x00, 0x00, 0x02, 0x02, 0x01, 0x00, 0x02, 0x05, 0x05, 0x00, 0x03, 0x07, 0x01, 0x01
        /*0010*/ 	.byte	0x02, 0x03, 0x00, 0x00, 0x02, 0x06, 0x01, 0x00, 0x04, 0x0b, 0x08, 0x00, 0x09, 0x00, 0x00, 0x00
        /*0020*/ 	.byte	0x00, 0x00, 0x00, 0x00


//--------------------- .nv.info._Z15sgemm_kernel_v2ILi128ELi128ELi8ELi8ELi8EEvPfS0_S0_iiiff --------------------------
	.section	.nv.info._Z15sgemm_kernel_v2ILi128ELi128ELi8ELi8ELi8EEvPfS0_S0_iiiff,"",@"SHT_CUDA_INFO"
	.sectionflags	@""
	.align	4


	//----- nvinfo : EIATTR_CUDA_API_VERSION
	.align		4
        /*0000*/ 	.byte	0x04, 0x37
        /*0002*/ 	.short	(.L_7 - .L_6)
.L_6:
        /*0004*/ 	.word	0x00000082


	//----- nvinfo : EIATTR_KPARAM_INFO
	.align		4
.L_7:
        /*0008*/ 	.byte	0x04, 0x17
        /*000a*/ 	.short	(.L_9 - .L_8)
.L_8:
        /*000c*/ 	.word	0x00000000
        /*0010*/ 	.short	0x0007
        /*0012*/ 	.short	0x0028
        /*0014*/ 	.byte	0x00, 0xf0, 0x11, 0x00


	//----- nvinfo : EIATTR_KPARAM_INFO
	.align		4
.L_9:
        /*0018*/ 	.byte	0x04, 0x17
        /*001a*/ 	.short	(.L_11 - .L_10)
.L_10:
        /*001c*/ 	.word	0x00000000
        /*0020*/ 	.short	0x0006
        /*0022*/ 	.short	0x0024
        /*0024*/ 	.byte	0x00, 0xf0, 0x11, 0x00


	//----- nvinfo : EIATTR_KPARAM_INFO
	.align		4
.L_11:
        /*0028*/ 	.byte	0x04, 0x17
        /*002a*/ 	.short	(.L_13 - .L_12)
.L_12:
        /*002c*/ 	.word	0x00000000
        /*0030*/ 	.short	0x0005
        /*0032*/ 	.short	0x0020
        /*0034*/ 	.byte	0x00, 0xf0, 0x11, 0x00


	//----- nvinfo : EIATTR_KPARAM_INFO
	.align		4
.L_13:
        /*0038*/ 	.byte	0x04, 0x17
        /*003a*/ 	.short	(.L_15 - .L_14)
.L_14:
        /*003c*/ 	.word	0x00000000
        /*0040*/ 	.short	0x0004
        /*0042*/ 	.short	0x001c
        /*0044*/ 	.byte	0x00, 0xf0, 0x11, 0x00


	//----- nvinfo : EIATTR_KPARAM_INFO
	.align		4
.L_15:
        /*0048*/ 	.byte	0x04, 0x17
        /*004a*/ 	.short	(.L_17 - .L_16)
.L_16:
        /*004c*/ 	.word	0x00000000
        /*0050*/ 	.short	0x0003
        /*0052*/ 	.short	0x0018
        /*0054*/ 	.byte	0x00, 0xf0, 0x11, 0x00


	//----- nvinfo : EIATTR_KPARAM_INFO
	.align		4
.L_17:
        /*0058*/ 	.byte	0x04, 0x17
        /*005a*/ 	.short	(.L_19 - .L_18)
.L_18:
        /*005c*/ 	.word	0x00000000
        /*0060*/ 	.short	0x0002
        /*0062*/ 	.short	0x0010
        /*0064*/ 	.byte	0x00, 0xf5, 0x21, 0x00


	//----- nvinfo : EIATTR_KPARAM_INFO
	.align		4
.L_19:
        /*0068*/ 	.byte	0x04, 0x17
        /*006a*/ 	.short	(.L_21 - .L_20)
.L_20:
        /*006c*/ 	.word	0x00000000
        /*0070*/ 	.short	0x0001
        /*0072*/ 	.short	0x0008
        /*0074*/ 	.byte	0x00, 0xf5, 0x21, 0x00


	//----- nvinfo : EIATTR_KPARAM_INFO
	.align		4
.L_21:
        /*0078*/ 	.byte	0x04, 0x17
        /*007a*/ 	.short	(.L_23 - .L_22)
.L_22:
        /*007c*/ 	.word	0x00000000
        /*0080*/ 	.short	0x0000
        /*0082*/ 	.short	0x0000
        /*0084*/ 	.byte	0x00, 0xf5, 0x21, 0x00


	//----- nvinfo : EIATTR_SPARSE_MMA_MASK
	.align		4
.L_23:
        /*0088*/ 	.byte	0x03, 0x50
        /*008a*/ 	.short	0x0000


	//----- nvinfo : EIATTR_MAXREG_COUNT
	.align		4
        /*008c*/ 	.byte	0x03, 0x1b
        /*008e*/ 	.short	0x00ff


	//----- nvinfo : EIATTR_NUM_BARRIERS
	.align		4
        /*0090*/ 	.byte	0x02, 0x4c
        /*0092*/ 	.byte	0x01
	.zero		1


	//----- nvinfo : EIATTR_MERCURY_ISA_VERSION
	.align		4
        /*0094*/ 	.byte	0x03, 0x5f
        /*0096*/ 	.short	0x0101


	//----- nvinfo : EIATTR_VRC_CTA_INIT_COUNT
	.align		4
        /*0098*/ 	.byte	0x02, 0x4a
	.zero		1
	.zero		1


	//----- nvinfo : EIATTR_EXIT_INSTR_OFFSETS
	.align		4
        /*009c*/ 	.byte	0x04, 0x1c
        /*009e*/ 	.short	(.L_25 - .L_24)


	//   ....[0]....
.L_24:
        /*00a0*/ 	.word	0x00004bd0


	//----- nvinfo : EIATTR_CBANK_PARAM_SIZE
	.align		4
.L_25:
        /*00a4*/ 	.byte	0x03, 0x19
        /*00a6*/ 	.short	0x002c


	//----- nvinfo : EIATTR_PARAM_CBANK
	.align		4
        /*00a8*/ 	.byte	0x04, 0x0a
        /*00aa*/ 	.short	(.L_27 - .L_26)
	.align		4
.L_26:
        /*00ac*/ 	.word	index@(.nv.constant0._Z15sgemm_kernel_v2ILi128ELi128ELi8ELi8ELi8EEvPfS0_S0_iiiff)
        /*00b0*/ 	.short	0x0380
        /*00b2*/ 	.short	0x002c


	//----- nvinfo : EIATTR_SW_WAR
	.align		4
.L_27:
        /*00b4*/ 	.byte	0x04, 0x36
        /*00b6*/ 	.short	(.L_29 - .L_28)
.L_28:
        /*00b8*/ 	.word	0x00000008
.L_29:


//--------------------- .nv.callgraph             --------------------------
	.section	.nv.callgraph,"",@"SHT_CUDA_CALLGRAPH"
	.align	4
	.sectionentsize	8
	.align		4
        /*0000*/ 	.word	0x00000000
	.align		4
        /*0004*/ 	.word	0xffffffff
	.align		4
        /*0008*/ 	.word	0x00000000
	.align		4
        /*000c*/ 	.word	0xfffffffe
	.align		4
        /*0010*/ 	.word	0x00000000
	.align		4
        /*0014*/ 	.word	0xfffffffd
	.align		4
        /*0018*/ 	.word	0x00000000
	.align		4
        /*001c*/ 	.word	0xfffffffc


//--------------------- .text._Z15sgemm_kernel_v2ILi128ELi128ELi8ELi8ELi8EEvPfS0_S0_iiiff --------------------------
	.section	.text._Z15sgemm_kernel_v2ILi128ELi128ELi8ELi8ELi8EEvPfS0_S0_iiiff,"ax",@progbits
	.align	128
        .global         _Z15sgemm_kernel_v2ILi128ELi128ELi8ELi8ELi8EEvPfS0_S0_iiiff
        .type           _Z15sgemm_kernel_v2ILi128ELi128ELi8ELi8ELi8EEvPfS0_S0_iiiff,@function
        .size           _Z15sgemm_kernel_v2ILi128ELi128ELi8ELi8ELi8EEvPfS0_S0_iiiff,(.L_x_3 - _Z15sgemm_kernel_v2ILi128ELi128ELi8ELi8ELi8EEvPfS0_S0_iiiff)
        .other          _Z15sgemm_kernel_v2ILi128ELi128ELi8ELi8ELi8EEvPfS0_S0_iiiff,@"STO_CUDA_ENTRY STV_DEFAULT"
_Z15sgemm_kernel_v2ILi128ELi128ELi8ELi8ELi8EEvPfS0_S0_iiiff:
.text._Z15sgemm_kernel_v2ILi128ELi128ELi8ELi8ELi8EEvPfS0_S0_iiiff:
[----:B------:R-:W-:Y:S08]  /*0000*/  LDC R1, c[0x0][0x37c] ;  /* 0x0000df00ff017b82 */ /* 0x000ff00000000800 */
[----:B------:R-:W0:Y:S01]  /*0010*/  LDC R0, c[0x0][0x3a0] ;  /* 0x0000e800ff007b82 */ /* 0x000e220000000800 */
[----:B------:R-:W1:Y:S01]  /*0020*/  S2R R6, SR_CTAID.X ;  /* 0x0000000000067919 */ /* 0x000e620000002500 */
[----:B------:R-:W2:Y:S01]  /*0030*/  LDCU.64 UR8, c[0x0][0x358] ;  /* 0x00006b00ff0877ac */ /* 0x000ea20008000a00 */
[----:B------:R-:W-:Y:S01]  /*0040*/  HFMA2 R120, -RZ, RZ, 0, 0 ;  /* 0x00000000ff787431 */ /* 0x000fe200000001ff */
[----:B------:R-:W-:Y:S01]  /*0050*/  CS2R R114, SRZ ;  /* 0x0000000000727805 */ /* 0x000fe2000001ff00 */
[----:B------:R-:W3:Y:S01]  /*0060*/  S2R R2, SR_TID.X ;  /* 0x0000000000027919 */ /* 0x000ee20000002100 */
[----:B------:R-:W-:Y:S01]  /*0070*/  HFMA2 R126, -RZ, RZ, 0, 0 ;  /* 0x00000000ff7e7431 */ /* 0x000fe200000001ff */
[----:B------:R-:W-:Y:S01]  /*0080*/  CS2R R112, SRZ ;  /* 0x0000000000707805 */ /* 0x000fe2000001ff00 */
[----:B------:R-:W4:Y:S01]  /*0090*/  S2UR UR10, SR_CTAID.Y ;  /* 0x00000000000a79c3 */ /* 0x000f220000002600 */
[----:B------:R-:W-:Y:S01]  /*00a0*/  HFMA2 R108, -RZ, RZ, 0, 0 ;  /* 0x00000000ff6c7431 */ /* 0x000fe200000001ff */
[----:B------:R-:W-:Y:S01]  /*00b0*/  CS2R R96, SRZ ;  /* 0x0000000000607805 */ /* 0x000fe2000001ff00 */
[----:B------:R-:W-:Y:S01]  /*00c0*/  HFMA2 R123, -RZ, RZ, 0, 0 ;  /* 0x00000000ff7b7431 */ /* 0x000fe200000001ff */
[----:B------:R-:W-:-:S02]  /*00d0*/  CS2R R94, SRZ ;  /* 0x00000000005e7805 */ /* 0x000fc4000001ff00 */
[----:B------:R-:W-:Y:S02]  /*00e0*/  CS2R R92, SRZ ;  /* 0x00000000005c7805 */ /* 0x000fe4000001ff00 */
[----:B------:R-:W-:Y:S02]  /*00f0*/  CS2R R118, SRZ ;  /* 0x0000000000767805 */ /* 0x000fe4000001ff00 */
[----:B------:R-:W-:Y:S02]  /*0100*/  CS2R R116, SRZ ;  /* 0x0000000000747805 */ /* 0x000fe4000001ff00 */
[----:B------:R-:W-:Y:S02]  /*0110*/  CS2R R58, SRZ ;  /* 0x00000000003a7805 */ /* 0x000fe4000001ff00 */
[----:B------:R-:W-:Y:S02]  /*0120*/  CS2R R56, SRZ ;  /* 0x0000000000387805 */ /* 0x000fe4000001ff00 */
[----:B------:R-:W-:-:S02]  /*0130*/  MOV R110, RZ ;  /* 0x000000ff006e7202 */ /* 0x000fc40000000f00 */
[----:B------:R-:W-:Y:S02]  /*0140*/  CS2R R90, SRZ ;  /* 0x00000000005a7805 */ /* 0x000fe4000001ff00 */
[----:B------:R-:W-:Y:S02]  /*0150*/  CS2R R88, SRZ ;  /* 0x0000000000587805 */ /* 0x000fe4000001ff00 */
[----:B------:R-:W-:Y:S02]  /*0160*/  CS2R R86, SRZ ;  /* 0x0000000000567805 */ /* 0x000fe4000001ff00 */
[----:B------:R-:W-:Y:S02]  /*0170*/  CS2R R84, SRZ ;  /* 0x0000000000547805 */ /* 0x000fe4000001ff00 */
[----:B------:R-:W-:Y:S02]  /*0180*/  CS2R R26, SRZ ;  /* 0x00000000001a7805 */ /* 0x000fe4000001ff00 */
[----:B0-----:R-:W-:-:S02]  /*0190*/  ISETP.GE.AND P0, PT, R0, 0x1, PT ;  /* 0x000000010000780c */ /* 0x001fc40003f06270 */
[----:B------:R-:W-:Y:S02]  /*01a0*/  CS2R R36, SRZ ;  /* 0x0000000000247805 */ /* 0x000fe4000001ff00 */
[----:B------:R-:W-:Y:S02]  /*01b0*/  CS2R R24, SRZ ;  /* 0x0000000000187805 */ /* 0x000fe4000001ff00 */
[----:B------:R-:W-:Y:S02]  /*01c0*/  CS2R R102, SRZ ;  /* 0x0000000000667805 */ /* 0x000fe4000001ff00 */
[----:B------:R-:W-:Y:S02]  /*01d0*/  CS2R R82, SRZ ;  /* 0x0000000000527805 */ /* 0x000fe4000001ff00 */
[----:B------:R-:W-:Y:S02]  /*01e0*/  CS2R R100, SRZ ;  /* 0x0000000000647805 */ /* 0x000fe4000001ff00 */
[----:B------:R-:W-:-:S02]  /*01f0*/  CS2R R80, SRZ ;  /* 0x0000000000507805 */ /* 0x000fc4000001ff00 */
[----:B------:R-:W-:Y:S02]  /*0200*/  MOV R38, RZ ;  /* 0x000000ff00267202 */ /* 0x000fe40000000f00 */
[----:B------:R-:W-:Y:S02]  /*0210*/  CS2R R70, SRZ ;  /* 0x0000000000467805 */ /* 0x000fe4000001ff00 */
[----:B------:R-:W-:Y:S02]  /*0220*/  CS2R R124, SRZ ;  /* 0x00000000007c7805 */ /* 0x000fe4000001ff00 */
[----:B------:R-:W-:Y:S02]  /*0230*/  CS2R R104, SRZ ;  /* 0x0000000000687805 */ /* 0x000fe4000001ff00 */
[----:B------:R-:W-:Y:S02]  /*0240*/  MOV R44, RZ ;  /* 0x000000ff002c7202 */ /* 0x000fe40000000f00 */
[----:B------:R-:W-:-:S02]  /*0250*/  CS2R R68, SRZ ;  /* 0x0000000000447805 */ /* 0x000fc4000001ff00 */
[----:B------:R-:W-:Y:S02]  /*0260*/  CS2R R106, SRZ ;  /* 0x00000000006a7805 */ /* 0x000fe4000001ff00 */
[----:B------:R-:W-:Y:S02]  /*0270*/  CS2R R22, SRZ ;  /* 0x0000000000167805 */ /* 0x000fe4000001ff00 */
[----:B------:R-:W-:Y:S02]  /*0280*/  CS2R R20, SRZ ;  /* 0x0000000000147805 */ /* 0x000fe4000001ff00 */
[----:B------:R-:W-:Y:S02]  /*0290*/  CS2R R16, SRZ ;  /* 0x0000000000107805 */ /* 0x000fe4000001ff00 */
[----:B------:R-:W-:Y:S02]  /*02a0*/  MOV R98, RZ ;  /* 0x000000ff00627202 */ /* 0x000fe40000000f00 */
[----:B-1----:R-:W-:Y:S01]  /*02b0*/  SHF.L.U32 R6, R6, 0x7, RZ ;  /* 0x0000000706067819 */ /* 0x002fe200000006ff */
[----:B--234-:R-:W-:Y:S06]  /*02c0*/  @!P0 BRA `(.L_x_0) ;  /* 0x0000002800008947 */ /* 0x01cfec0003800000 */
[----:B------:R-:W0:Y:S01]  /*02d0*/  LDC R7, c[0x0][0x39c] ;  /* 0x0000e700ff077b82 */ /* 0x000e220000000800 */
[----:B------:R-:W-:Y:S01]  /*02e0*/  USHF.L.U32 UR4, UR10, 0x7, URZ ;  /* 0x000000070a047899 */ /* 0x000fe200080006ff */
[C---:B------:R-:W-:Y:S01]  /*02f0*/  LOP3.LUT R3, R2.reuse, 0x7, RZ, 0xc0, !PT ;  /* 0x0000000702037812 */ /* 0x040fe200078ec0ff */
[----:B------:R-:W1:Y:S01]  /*0300*/  LDCU.64 UR6, c[0x0][0x380] ;  /* 0x00007000ff0677ac */ /* 0x000e620008000a00 */
[----:B------:R-:W-:Y:S02]  /*0310*/  SHF.R.U32.HI R4, RZ, 0x3, R2 ;  /* 0x00000003ff047819 */ /* 0x000fe40000011602 */
[----:B------:R-:W-:Y:S02]  /*0320*/  LOP3.LUT R10, R2, 0x7f, RZ, 0xc0, !PT ;  /* 0x0000007f020a7812 */ /* 0x000fe400078ec0ff */
[----:B------:R-:W2:Y:S01]  /*0330*/  LDC.64 R78, c[0x0][0x388] ;  /* 0x0000e200ff4e7b82 */ /* 0x000ea20000000a00 */
[----:B------:R-:W-:Y:S01]  /*0340*/  IMAD R3, R4, R0, R3 ;  /* 0x0000000004037224 */ /* 0x000fe200078e0203 */
[----:B------:R-:W-:Y:S01]  /*0350*/  SHF.L.U32 R72, R6, 0x2, RZ ;  /* 0x0000000206487819 */ /* 0x000fe200000006ff */
[C---:B------:R-:W-:Y:S01]  /*0360*/  IMAD R4, R0.reuse, UR4, RZ ;  /* 0x0000000400047c24 */ /* 0x040fe2000f8e02ff */
[----:B------:R-:W-:Y:S01]  /*0370*/  SHF.R.U32.HI R73, RZ, 0x1e, R6 ;  /* 0x0000001eff497819 */ /* 0x000fe20000011606 */
[----:B------:R-:W-:Y:S01]  /*0380*/  UMOV UR4, URZ ;  /* 0x000000ff00047c82 */ /* 0x000fe20008000000 */
[-C--:B------:R-:W-:Y:S01]  /*0390*/  LEA R11, R0, R3.reuse, 0x6 ;  /* 0x00000003000b7211 */ /* 0x080fe200078e30ff */
[----:B------:R-:W-:Y:S01]  /*03a0*/  IMAD.WIDE R4, R4, 0x4, RZ ;  /* 0x0000000404047825 */ /* 0x000fe200078e02ff */
[----:B------:R-:W-:-:S02]  /*03b0*/  LEA R9, R0, R3, 0x5 ;  /* 0x0000000300097211 */ /* 0x000fc400078e28ff */
[----:B------:R-:W-:Y:S02]  /*03c0*/  LEA R29, R0, R11, 0x5 ;  /* 0x0000000b001d7211 */ /* 0x000fe400078e28ff */
[----:B------:R-:W-:Y:S01]  /*03d0*/  MOV R115, RZ ;  /* 0x000000ff00737202 */ /* 0x000fe20000000f00 */
[----:B------:R-:W-:Y:S01]  /*03e0*/  IMAD.WIDE.U32 R14, R11, 0x4, R4 ;  /* 0x000000040b0e7825 */ /* 0x000fe200078e0004 */
[----:B------:R-:W-:-:S03]  /*03f0*/  SHF.R.U32.HI R11, RZ, 0x7, R2 ;  /* 0x00000007ff0b7819 */ /* 0x000fc60000011602 */
[----:B------:R-:W-:Y:S01]  /*0400*/  IMAD.WIDE.U32 R8, R9, 0x4, R4 ;  /* 0x0000000409087825 */ /* 0x000fe200078e0004 */
[----:B-1----:R-:W-:-:S03]  /*0410*/  IADD3 R13, P0, PT, R14, UR6, RZ ;  /* 0x000000060e0d7c10 */ /* 0x002fc6000ff1e0ff */
[----:B0-----:R-:W-:Y:S01]  /*0420*/  IMAD R11, R11, R7, R10 ;  /* 0x000000070b0b7224 */ /* 0x001fe200078e020a */
[----:B------:R-:W-:Y:S01]  /*0430*/  IADD3 R8, P1, PT, R8, UR6, RZ ;  /* 0x0000000608087c10 */ /* 0x000fe2000ff3e0ff */
[--C-:B------:R-:W-:Y:S01]  /*0440*/  IMAD.WIDE.U32 R18, R3, 0x4, R4.reuse ;  /* 0x0000000403127825 */ /* 0x100fe200078e0004 */
[----:B------:R-:W-:Y:S02]  /*0450*/  IADD3.X R14, PT, PT, R15, UR7, RZ, P0, !PT ;  /* 0x000000070f0e7c10 */ /* 0x000fe400087fe4ff */
[-C--:B------:R-:W-:Y:S01]  /*0460*/  LEA R74, R7, R11.reuse, 0x2 ;  /* 0x0000000b074a7211 */ /* 0x080fe200078e10ff */
[----:B------:R-:W-:Y:S01]  /*0470*/  IMAD.WIDE.U32 R4, R29, 0x4, R4 ;  /* 0x000000041d047825 */ /* 0x000fe200078e0004 */
[----:B------:R-:W-:Y:S02]  /*0480*/  LEA R77, R7, R11, 0x1 ;  /* 0x0000000b074d7211 */ /* 0x000fe400078e08ff */
[----:B------:R-:W-:Y:S02]  /*0490*/  IADD3.X R10, PT, PT, R9, UR7, RZ, P1, !PT ;  /* 0x00000007090a7c10 */ /* 0x000fe40008ffe4ff */
[----:B------:R-:W-:Y:S01]  /*04a0*/  LEA R15, R7, R74, 0x1 ;  /* 0x0000004a070f7211 */ /* 0x000fe200078e08ff */
[----:B------:R-:W-:Y:S01]  /*04b0*/  IMAD.WIDE R74, R74, 0x4, R72 ;  /* 0x000000044a4a7825 */ /* 0x000fe200078e0248 */
[----:B------:R-:W-:-:S02]  /*04c0*/  IADD3 R9, P1, PT, R18, UR6, RZ ;  /* 0x0000000612097c10 */ /* 0x000fc4000ff3e0ff */
[----:B------:R-:W-:Y:S01]  /*04d0*/  IADD3 R4, P0, PT, R4, UR6, RZ ;  /* 0x0000000604047c10 */ /* 0x000fe2000ff1e0ff */
[--C-:B------:R-:W-:Y:S01]  /*04e0*/  IMAD.WIDE R76, R77, 0x4, R72.reuse ;  /* 0x000000044d4c7825 */ /* 0x100fe200078e0248 */
[----:B------:R-:W-:Y:S02]  /*04f0*/  IADD3.X R12, PT, PT, R19, UR7, RZ, P1, !PT ;  /* 0x00000007130c7c10 */ /* 0x000fe40008ffe4ff */
[----:B------:R-:W-:Y:S01]  /*0500*/  IADD3.X R3, PT, PT, R5, UR7, RZ, P0, !PT ;  /* 0x0000000705037c10 */ /* 0x000fe200087fe4ff */
[----:B--2---:R-:W-:-:S08]  /*0510*/  IMAD.WIDE R72, R15, 0x4, R72 ;  /* 0x000000040f487825 */ /* 0x004fd000078e0248 */
.L_x_1:
[----:B------:R-:W-:Y:S01]  /*0520*/  IMAD.WIDE.U32 R28, R6, 0x4, RZ ;  /* 0x00000004061c7825 */ /* 0x000fe200078e00ff */
[----:B------:R-:W-:Y:S02]  /*0530*/  MOV R18, R8 ;  /* 0x0000000800127202 */ /* 0x000fe40000000f00 */
[----:B------:R-:W-:Y:S02]  /*0540*/  MOV R19, R10 ;  /* 0x0000000a00137202 */ /* 0x000fe40000000f00 */
[----:B------:R-:W-:Y:S01]  /*0550*/  MOV R30, R9 ;  /* 0x00000009001e7202 */ /* 0x000fe20000000f00 */
[----:B------:R-:W-:Y:S01]  /*0560*/  IMAD.WIDE R28, R11, 0x4, R28 ;  /* 0x000000040b1c7825 */ /* 0x000fe200078e021c */
[----:B------:R-:W-:Y:S01]  /*0570*/  MOV R31, R12 ;  /* 0x0000000c001f7202 */ /* 0x000fe20000000f00 */
[----:B------:R0:W2:Y:S01]  /*0580*/  LDG.E R40, desc[UR8][R18.64] ;  /* 0x0000000812287981 */ /* 0x0000a2000c1e1900 */
[----:B------:R-:W-:-:S03]  /*0590*/  IADD3 R32, P0, PT, R28, R78, RZ ;  /* 0x0000004e1c207210 */ /* 0x000fc60007f1e0ff */
[----:B------:R1:W3:Y:S01]  /*05a0*/  LDG.E R34, desc[UR8][R30.64] ;  /* 0x000000081e227981 */ /* 0x0002e2000c1e1900 */
[----:B0-----:R-:W-:Y:S02]  /*05b0*/  MOV R18, R13 ;  /* 0x0000000d00127202 */ /* 0x001fe40000000f00 */
[----:B------:R-:W-:Y:S02]  /*05c0*/  MOV R19, R14 ;  /* 0x0000000e00137202 */ /* 0x000fe40000000f00 */
[----:B------:R-:W-:-:S03]  /*05d0*/  IADD3.X R33, PT, PT, R29, R79, RZ, P0, !PT ;  /* 0x0000004f1d217210 */ /* 0x000fc600007fe4ff */
[----:B------:R0:W4:Y:S01]  /*05e0*/  LDG.E R42, desc[UR8][R18.64] ;  /* 0x00000008122a7981 */ /* 0x000122000c1e1900 */
[-C--:B-1----:R-:W-:Y:S02]  /*05f0*/  IADD3 R30, P0, PT, R76, R78.reuse, RZ ;  /* 0x0000004e4c1e7210 */ /* 0x082fe40007f1e0ff */
[-C--:B------:R-:W-:Y:S01]  /*0600*/  IADD3 R28, P1, PT, R74, R78.reuse, RZ ;  /* 0x0000004e4a1c7210 */ /* 0x080fe20007f3e0ff */
[----:B------:R-:W5:Y:S01]  /*0610*/  LDG.E R41, desc[UR8][R32.64] ;  /* 0x0000000820297981 */ /* 0x000f62000c1e1900 */
[----:B------:R-:W-:Y:S02]  /*0620*/  MOV R5, R3 ;  /* 0x0000000300057202 */ /* 0x000fe40000000f00 */
[----:B0-----:R-:W-:-:S03]  /*0630*/  IADD3 R18, P2, PT, R72, R78, RZ ;  /* 0x0000004e48127210 */ /* 0x001fc60007f5e0ff */
[----:B------:R0:W5:Y:S01]  /*0640*/  LDG.E R46, desc[UR8][R4.64] ;  /* 0x00000008042e7981 */ /* 0x000162000c1e1900 */
[-C--:B------:R-:W-:Y:S02]  /*0650*/  IADD3.X R31, PT, PT, R77, R79.reuse, RZ, P0, !PT ;  /* 0x0000004f4d1f7210 */ /* 0x080fe400007fe4ff */
[-C--:B------:R-:W-:Y:S02]  /*0660*/  IADD3.X R19, PT, PT, R73, R79.reuse, RZ, P2, !PT ;  /* 0x0000004f49137210 */ /* 0x080fe400017fe4ff */
[----:B------:R-:W-:Y:S01]  /*0670*/  IADD3.X R29, PT, PT, R75, R79, RZ, P1, !PT ;  /* 0x0000004f4b1d7210 */ /* 0x000fe20000ffe4ff */
[----:B------:R-:W5:Y:S04]  /*0680*/  LDG.E R43, desc[UR8][R30.64] ;  /* 0x000000081e2b7981 */ /* 0x000f68000c1e1900 */
[----:B------:R-:W5:Y:S04]  /*0690*/  LDG.E R45, desc[UR8][R28.64] ;  /* 0x000000081c2d7981 */ /* 0x000f68000c1e1900 */
[----:B------:R-:W5:Y:S01]  /*06a0*/  LDG.E R19, desc[UR8][R18.64] ;  /* 0x0000000812137981 */ /* 0x000f62000c1e1900 */
[----:B------:R-:W1:Y:S01]  /*06b0*/  S2UR UR6, SR_CgaCtaId ;  /* 0x00000000000679c3 */ /* 0x000e620000008800 */
[----:B------:R-:W-:-:S02]  /*06c0*/  UMOV UR5, 0x400 ;  /* 0x0000040000057882 */ /* 0x000fc40000000000 */
[----:B-1----:R-:W-:Y:S02]  /*06d0*/  ULEA UR7, UR6, UR5, 0x18 ;  /* 0x0000000506077291 */ /* 0x002fe4000f8ec0ff */
[----:B------:R-:W-:-:S04]  /*06e0*/  UIADD3 UR5, UPT, UPT, UR5, 0x1000, URZ ;  /* 0x0000100005057890 */ /* 0x000fc8000fffe0ff */
[----:B------:R-:W-:Y:S01]  /*06f0*/  ULEA UR5, UR6, UR5, 0x18 ;  /* 0x0000000506057291 */ /* 0x000fe2000f8ec0ff */
[----:B------:R-:W-:-:S05]  /*0700*/  LEA R39, R2, UR7, 0x2 ;  /* 0x0000000702277c11 */ /* 0x000fca000f8e10ff */
[C---:B------:R-:W-:Y:S02]  /*0710*/  LEA R122, R2.reuse, UR5, 0x2 ;  /* 0x00000005027a7c11 */ /* 0x040fe4000f8e10ff */
[C---:B------:R-:W-:Y:S02]  /*0720*/  SHF.L.U32 R15, R2.reuse, 0x4, RZ ;  /* 0x00000004020f7819 */ /* 0x040fe400000006ff */
[----:B0-----:R-:W-:Y:S02]  /*0730*/  SHF.L.U32 R5, R2, 0x5, RZ ;  /* 0x0000000502057819 */ /* 0x001fe400000006ff */
[----:B------:R-:W-:Y:S02]  /*0740*/  LOP3.LUT R15, R15, 0x3f00, RZ, 0xc0, !PT ;  /* 0x00003f000f0f7812 */ /* 0x000fe400078ec0ff */
[----:B------:R-:W-:Y:S01]  /*0750*/  LOP3.LUT R5, R5, 0x1e0, RZ, 0xc0, !PT ;  /* 0x000001e005057812 */ /* 0x000fe200078ec0ff */
[----:B--2---:R-:W-:Y:S04]  /*0760*/  STS [R39+0x400], R40 ;  /* 0x0004002827007388 */ /* 0x004fe80000000800 */
[----:B---3--:R-:W-:Y:S04]  /*0770*/  STS [R39], R34 ;  /* 0x0000002227007388 */ /* 0x008fe80000000800 */
[----:B----4-:R-:W-:Y:S04]  /*0780*/  STS [R39+0x800], R42 ;  /* 0x0008002a27007388 */ /* 0x010fe80000000800 */
[----:B-----5:R-:W-:Y:S04]  /*0790*/  STS [R39+0xc00], R46 ;  /* 0x000c002e27007388 */ /* 0x020fe80000000800 */
[----:B------:R-:W-:Y:S04]  /*07a0*/  STS [R122], R41 ;  /* 0x000000297a007388 */ /* 0x000fe80000000800 */
[----:B------:R-:W-:Y:S04]  /*07b0*/  STS [R122+0x400], R43 ;  /* 0x0004002b7a007388 */ /* 0x000fe80000000800 */
[----:B------:R-:W-:Y:S04]  /*07c0*/  STS [R122+0x800], R45 ;  /* 0x0008002d7a007388 */ /* 0x000fe80000000800 */
[----:B------:R-:W-:Y:S01]  /*07d0*/  STS [R122+0xc00], R19 ;  /* 0x000c00137a007388 */ /* 0x000fe20000000800 */
[----:B------:R-:W-:Y:S06]  /*07e0*/  BAR.SYNC.DEFER_BLOCKING 0x0 ;  /* 0x0000000000007b1d */ /* 0x000fec0000010000 */
[----:B------:R-:W-:Y:S04]  /*07f0*/  LDS.128 R32, [R15+UR7] ;  /* 0x000000070f207984 */ /* 0x000fe80008000c00 */
[----:B------:R-:W0:Y:S04]  /*0800*/  LDS.128 R64, [R5+UR5] ;  /* 0x0000000505407984 */ /* 0x000e280008000c00 */
[----:B------:R-:W1:Y:S04]  /*0810*/  LDS.128 R60, [R5+UR5+0x10] ;  /* 0x00001005053c7984 */ /* 0x000e680008000c00 */
[----:B------:R-:W2:Y:S04]  /*0820*/  LDS.128 R28, [R15+UR7+0x20] ;  /* 0x000020070f1c7984 */ /* 0x000ea80008000c00 */
[----:B------:R-:W3:Y:S04]  /*0830*/  LDS.128 R52, [R5+UR5+0x200] ;  /* 0x0002000505347984 */ /* 0x000ee80008000c00 */
[----:B------:R-:W4:Y:S01]  /*0840*/  LDS.128 R48, [R5+UR5+0x210] ;  /* 0x0002100505307984 */ /* 0x000f220008000c00 */
[C---:B0-----:R-:W-:Y:S01]  /*0850*/  FFMA R99, R32.reuse, R64, R17 ;  /* 0x0000004020637223 */ /* 0x041fe20000000011 */
[C---:B------:R-:W-:Y:S01]  /*0860*/  FFMA R19, R32.reuse, R67, R16 ;  /* 0x0000004320137223 */ /* 0x040fe20000000010 */
[C---:B-1----:R-:W-:Y:S01]  /*0870*/  FFMA R18, R32.reuse, R60, R20 ;  /* 0x0000003c20127223 */ /* 0x042fe20000000014 */
[C---:B------:R-:W-:Y:S01]  /*0880*/  FFMA R17, R32.reuse, R61, R21 ;  /* 0x0000003d20117223 */ /* 0x040fe20000000015 */
[C---:B------:R-:W-:Y:S01]  /*0890*/  FFMA R16, R32.reuse, R62, R22 ;  /* 0x0000003e20107223 */ /* 0x040fe20000000016 */
[----:B------:R-:W-:-:S02]  /*08a0*/  FFMA R40, R32, R63, R23 ;  /* 0x0000003f20287223 */ /* 0x000fc40000000017 */
[----:B------:R-:W0:Y:S01]  /*08b0*/  LDS.128 R20, [R15+UR7+0x40] ;  /* 0x000040070f147984 */ /* 0x000e220008000c00 */
[C---:B------:R-:W-:Y:S01]  /*08c0*/  FFMA R98, R32.reuse, R65, R98 ;  /* 0x0000004120627223 */ /* 0x040fe20000000062 */
[----:B------:R-:W-:Y:S01]  /*08d0*/  FFMA R107, R32, R66, R107 ;  /* 0x00000042206b7223 */ /* 0x000fe2000000006b */
[----:B--2---:R-:W-:Y:S02]  /*08e0*/  FFMA R39, R28, R63, R44 ;  /* 0x0000003f1c277223 */ /* 0x004fe4000000002c */
[----:B------:R-:W1:Y:S01]  /*08f0*/  LDS.128 R44, [R15+UR7+0x60] ;  /* 0x000060070f2c7984 */ /* 0x000e620008000c00 */
[----:B---3--:R-:W-:Y:S01]  /*0900*/  FFMA R99, R52, R33, R99 ;  /* 0x0000002134637223 */ /* 0x008fe20000000063 */
[C---:B------:R-:W-:Y:S01]  /*0910*/  FFMA R98, R33.reuse, R53, R98 ;  /* 0x0000003521627223 */ /* 0x040fe20000000062 */
[C---:B------:R-:W-:Y:S01]  /*0920*/  FFMA R107, R33.reuse, R54, R107 ;  /* 0x00000036216b7223 */ /* 0x040fe2000000006b */
[C---:B------:R-:W-:Y:S01]  /*0930*/  FFMA R19, R33.reuse, R55, R19 ;  /* 0x0000003721137223 */ /* 0x040fe20000000013 */
[----:B----4-:R-:W-:Y:S01]  /*0940*/  FFMA R18, R48, R33, R18 ;  /* 0x0000002130127223 */ /* 0x010fe20000000012 */
[C---:B------:R-:W-:Y:S01]  /*0950*/  FFMA R17, R33.reuse, R49, R17 ;  /* 0x0000003121117223 */ /* 0x040fe20000000011 */
[C---:B------:R-:W-:Y:S01]  /*0960*/  FFMA R16, R33.reuse, R50, R16 ;  /* 0x0000003221107223 */ /* 0x040fe20000000010 */
[----:B------:R-:W-:-:S02]  /*0970*/  FFMA R33, R33, R51, R40 ;  /* 0x0000003321217223 */ /* 0x000fc40000000028 */
[----:B------:R-:W2:Y:S01]  /*0980*/  LDS.128 R40, [R15+UR7+0x80] ;  /* 0x000080070f287984 */ /* 0x000ea20008000c00 */
[----:B------:R-:W-:Y:S01]  /*0990*/  FFMA R97, R64, R28, R97 ;  /* 0x0000001c40617223 */ /* 0x000fe20000000061 */
[C---:B------:R-:W-:Y:S01]  /*09a0*/  FFMA R100, R28.reuse, R65, R100 ;  /* 0x000000411c647223 */ /* 0x040fe20000000064 */
[C---:B------:R-:W-:Y:S01]  /*09b0*/  FFMA R106, R28.reuse, R66, R106 ;  /* 0x000000421c6a7223 */ /* 0x040fe2000000006a */
[----:B------:R-:W-:Y:S01]  /*09c0*/  FFMA R69, R28, R67, R69 ;  /* 0x000000431c457223 */ /* 0x000fe20000000045 */
[----:B------:R-:W-:Y:S01]  /*09d0*/  FFMA R32, R60, R28, R124 ;  /* 0x0000001c3c207223 */ /* 0x000fe2000000007c */
[C---:B------:R-:W-:Y:S01]  /*09e0*/  FFMA R123, R28.reuse, R61, R123 ;  /* 0x0000003d1c7b7223 */ /* 0x040fe2000000007b */
[----:B------:R-:W-:Y:S01]  /*09f0*/  FFMA R68, R28, R62, R68 ;  /* 0x0000003e1c447223 */ /* 0x000fe20000000044 */
[-C--:B------:R-:W-:Y:S01]  /*0a00*/  FFMA R97, R52, R29.reuse, R97 ;  /* 0x0000001d34617223 */ /* 0x080fe20000000061 */
[-C--:B------:R-:W-:Y:S01]  /*0a10*/  FFMA R100, R53, R29.reuse, R100 ;  /* 0x0000001d35647223 */ /* 0x080fe20000000064 */
[-C--:B------:R-:W-:Y:S01]  /*0a20*/  FFMA R106, R54, R29.reuse, R106 ;  /* 0x0000001d366a7223 */ /* 0x080fe2000000006a */
[-C--:B------:R-:W-:Y:S01]  /*0a30*/  FFMA R69, R55, R29.reuse, R69 ;  /* 0x0000001d37457223 */ /* 0x080fe20000000045 */
[-C--:B------:R-:W-:Y:S01]  /*0a40*/  FFMA R32, R48, R29.reuse, R32 ;  /* 0x0000001d30207223 */ /* 0x080fe20000000020 */
[-C--:B------:R-:W-:Y:S01]  /*0a50*/  FFMA R28, R49, R29.reuse, R123 ;  /* 0x0000001d311c7223 */ /* 0x080fe2000000007b */
[-C--:B------:R-:W-:Y:S01]  /*0a60*/  FFMA R68, R50, R29.reuse, R68 ;  /* 0x0000001d32447223 */ /* 0x080fe20000000044 */
[----:B------:R-:W-:Y:S01]  /*0a70*/  FFMA R29, R51, R29, R39 ;  /* 0x0000001d331d7223 */ /* 0x000fe20000000027 */
[-C--:B0-----:R-:W-:Y:S01]  /*0a80*/  FFMA R111, R64, R20.reuse, R70 ;  /* 0x00000014406f7223 */ /* 0x081fe20000000046 */
[----:B------:R-:W-:Y:S01]  /*0a90*/  FFMA R70, R20, R67, R125 ;  /* 0x0000004314467223 */ /* 0x000fe2000000007d */
[----:B------:R-:W-:Y:S01]  /*0aa0*/  FFMA R39, R60, R20, R102 ;  /* 0x000000143c277223 */ /* 0x000fe20000000066 */
[C---:B------:R-:W-:Y:S01]  /*0ab0*/  FFMA R109, R20.reuse, R62, R71 ;  /* 0x0000003e146d7223 */ /* 0x040fe20000000047 */
[C---:B------:R-:W-:Y:S01]  /*0ac0*/  FFMA R104, R20.reuse, R65, R104 ;  /* 0x0000004114687223 */ /* 0x040fe20000000068 */
[----:B------:R-:W-:Y:S01]  /*0ad0*/  FFMA R71, R55, R21, R70 ;  /* 0x0000001537477223 */ /* 0x000fe20000000046 */
[C---:B------:R-:W-:Y:S01]  /*0ae0*/  FFMA R105, R20.reuse, R66, R105 ;  /* 0x0000004214697223 */ /* 0x040fe20000000069 */
[----:B------:R-:W-:Y:S01]  /*0af0*/  FFMA R80, R20, R61, R80 ;  /* 0x0000003d14507223 */ /* 0x000fe20000000050 */
[----:B------:R-:W-:Y:S01]  /*0b00*/  FFMA R70, R48, R21, R39 ;  /* 0x0000001530467223 */ /* 0x000fe20000000027 */
[----:B------:R-:W-:Y:S01]  /*0b10*/  FFMA R108, R20, R63, R108 ;  /* 0x0000003f146c7223 */ /* 0x000fe2000000006c */
[----:B-1----:R-:W-:Y:S01]  /*0b20*/  FFMA R37, R64, R44, R37 ;  /* 0x0000002c40257223 */ /* 0x002fe20000000025 */
[C---:B------:R-:W-:Y:S01]  /*0b30*/  FFMA R38, R44.reuse, R65, R38 ;  /* 0x000000412c267223 */ /* 0x040fe20000000026 */
[C---:B------:R-:W-:Y:S01]  /*0b40*/  FFMA R39, R44.reuse, R62, R82 ;  /* 0x0000003e2c277223 */ /* 0x040fe20000000052 */
[----:B------:R-:W-:Y:S01]  /*0b50*/  FFMA R122, R44, R61, R83 ;  /* 0x0000003d2c7a7223 */ /* 0x000fe20000000053 */
[-C--:B------:R-:W-:Y:S01]  /*0b60*/  FFMA R20, R50, R21.reuse, R109 ;  /* 0x0000001532147223 */ /* 0x080fe2000000006d */
[-C--:B------:R-:W-:Y:S01]  /*0b70*/  FFMA R102, R52, R21.reuse, R111 ;  /* 0x0000001534667223 */ /* 0x080fe2000000006f */
[-C--:B------:R-:W-:Y:S01]  /*0b80*/  FFMA R104, R53, R21.reuse, R104 ;  /* 0x0000001535687223 */ /* 0x080fe20000000068 */
[-C--:B------:R-:W-:Y:S01]  /*0b90*/  FFMA R105, R54, R21.reuse, R105 ;  /* 0x0000001536697223 */ /* 0x080fe20000000069 */
[-C--:B------:R-:W-:Y:S01]  /*0ba0*/  FFMA R80, R49, R21.reuse, R80 ;  /* 0x0000001531507223 */ /* 0x080fe20000000050 */
[----:B------:R-:W-:Y:S01]  /*0bb0*/  FFMA R109, R44, R66, R81 ;  /* 0x000000422c6d7223 */ /* 0x000fe20000000051 */
[----:B------:R-:W-:Y:S01]  /*0bc0*/  FFMA R21, R51, R21, R108 ;  /* 0x0000001533157223 */ /* 0x000fe2000000006c */
[----:B------:R-:W-:Y:S01]  /*0bd0*/  FFMA R81, R60, R44, R101 ;  /* 0x0000002c3c517223 */ /* 0x000fe20000000065 */
[----:B--2---:R-:W-:Y:S01]  /*0be0*/  FFMA R121, R64, R40, R24 ;  /* 0x0000002840797223 */ /* 0x004fe20000000018 */
[-C--:B------:R-:W-:Y:S01]  /*0bf0*/  FFMA R108, R52, R45.reuse, R37 ;  /* 0x0000002d346c7223 */ /* 0x080fe20000000025 */
[-C--:B------:R-:W-:Y:S01]  /*0c00*/  FFMA R101, R53, R45.reuse, R38 ;  /* 0x0000002d35657223 */ /* 0x080fe20000000026 */
[-C--:B------:R-:W-:Y:S01]  /*0c10*/  FFMA R83, R49, R45.reuse, R122 ;  /* 0x0000002d31537223 */ /* 0x080fe2000000007a */
[----:B------:R-:W-:Y:S01]  /*0c20*/  FFMA R82, R50, R45, R39 ;  /* 0x0000002d32527223 */ /* 0x000fe20000000027 */
[C---:B------:R-:W-:Y:S01]  /*0c30*/  FFMA R24, R40.reuse, R67, R36 ;  /* 0x0000004328187223 */ /* 0x040fe20000000024 */
[C---:B------:R-:W-:Y:S01]  /*0c40*/  FFMA R122, R40.reuse, R65, R25 ;  /* 0x00000041287a7223 */ /* 0x040fe20000000019 */
[----:B------:R-:W-:Y:S01]  /*0c50*/  FFMA R111, R40, R66, R26 ;  /* 0x00000042286f7223 */ /* 0x000fe2000000001a */
[----:B------:R-:W0:Y:S01]  /*0c60*/  LDS.128 R36, [R15+UR7+0xa0] ;  /* 0x0000a0070f247984 */ /* 0x000e220008000c00 */
[----:B------:R-:W-:Y:S01]  /*0c70*/  FFMA R27, R60, R40, R27 ;  /* 0x000000283c1b7223 */ /* 0x000fe2000000001b */
[C---:B------:R-:W-:Y:S01]  /*0c80*/  FFMA R84, R40.reuse, R61, R84 ;  /* 0x0000003d28547223 */ /* 0x040fe20000000054 */
[C---:B------:R-:W-:Y:S01]  /*0c90*/  FFMA R25, R40.reuse, R62, R85 ;  /* 0x0000003e28197223 */ /* 0x040fe20000000055 */
[-C--:B------:R-:W-:Y:S01]  /*0ca0*/  FFMA R26, R40, R63.reuse, R86 ;  /* 0x0000003f281a7223 */ /* 0x080fe20000000056 */
        /* <DEDUP_REMOVED lines=8> */
[----:B------:R-:W-:-:S02]  /*0d30*/  FFMA R41, R51, R41, R26 ;  /* 0x0000002933297223 */ /* 0x000fc4000000001a */
[----:B------:R-:W1:Y:S01]  /*0d40*/  LDS.128 R24, [R15+UR7+0xc0] ;  /* 0x0000c0070f187984 */ /* 0x000e620008000c00 */
[----:B0-----:R-:W-:Y:S01]  /*0d50*/  FFMA R122, R36, R65, R88 ;  /* 0x00000041247a7223 */ /* 0x001fe20000000058 */
[----:B------:R-:W-:Y:S01]  /*0d60*/  FFMA R123, R64, R36, R87 ;  /* 0x00000024407b7223 */ /* 0x000fe20000000057 */
[----:B------:R-:W-:Y:S01]  /*0d70*/  FFMA R89, R36, R66, R89 ;  /* 0x0000004224597223 */ /* 0x000fe20000000059 */
[----:B------:R-:W-:Y:S01]  /*0d80*/  FFMA R88, R60, R36, R91 ;  /* 0x000000243c587223 */ /* 0x000fe2000000005b */
[C---:B------:R-:W-:Y:S01]  /*0d90*/  FFMA R90, R36.reuse, R67, R90 ;  /* 0x00000043245a7223 */ /* 0x040fe2000000005a */
        /* <DEDUP_REMOVED lines=11> */
[----:B-1----:R-:W-:Y:S01]  /*0e50*/  FFMA R123, R64, R24, R56 ;  /* 0x00000018407b7223 */ /* 0x002fe20000000038 */
[C---:B------:R-:W-:Y:S01]  /*0e60*/  FFMA R36, R24.reuse, R65, R57 ;  /* 0x0000004118247223 */ /* 0x040fe20000000039 */
[C---:B------:R-:W-:Y:S01]  /*0e70*/  FFMA R37, R24.reuse, R66, R58 ;  /* 0x0000004218257223 */ /* 0x040fe2000000003a */
[----:B------:R-:W-:Y:S01]  /*0e80*/  FFMA R56, R24, R67, R59 ;  /* 0x0000004318387223 */ /* 0x000fe2000000003b */
[----:B------:R-:W-:Y:S01]  /*0e90*/  FFMA R59, R60, R24, R92 ;  /* 0x000000183c3b7223 */ /* 0x000fe2000000005c */
        /* <DEDUP_REMOVED lines=8> */
[----:B------:R-:W-:-:S02]  /*0f20*/  FFMA R36, R50, R25, R57 ;  /* 0x0000001932247223 */ /* 0x000fc40000000039 */
[----:B------:R-:W0:Y:S01]  /*0f30*/  LDS.128 R56, [R15+UR7+0xe0] ;  /* 0x0000e0070f387984 */ /* 0x000e220008000c00 */
[----:B------:R-:W-:Y:S01]  /*0f40*/  FFMA R126, R44, R67, R126 ;  /* 0x000000432c7e7223 */ /* 0x000fe2000000007e */
[-C--:B------:R-:W-:Y:S01]  /*0f50*/  FFMA R118, R52, R25.reuse, R123 ;  /* 0x0000001934767223 */ /* 0x080fe2000000007b */
[----:B------:R-:W-:Y:S01]  /*0f60*/  FFMA R25, R51, R25, R122 ;  /* 0x0000001933197223 */ /* 0x000fe2000000007a */
[-C--:B------:R-:W-:Y:S01]  /*0f70*/  FFMA R109, R54, R45.reuse, R109 ;  /* 0x0000002d366d7223 */ /* 0x080fe2000000006d */
[----:B------:R-:W-:Y:S01]  /*0f80*/  FFMA R44, R55, R45, R126 ;  /* 0x0000002d372c7223 */ /* 0x000fe2000000007e */
[----:B0-----:R-:W-:Y:S01]  /*0f90*/  FFMA R93, R64, R56, R93 ;  /* 0x00000038405d7223 */ /* 0x001fe2000000005d */
[C---:B------:R-:W-:Y:S01]  /*0fa0*/  FFMA R94, R56.reuse, R65, R94 ;  /* 0x00000041385e7223 */ /* 0x040fe2000000005e */
[C---:B------:R-:W-:Y:S01]  /*0fb0*/  FFMA R95, R56.reuse, R66, R95 ;  /* 0x00000042385f7223 */ /* 0x040fe2000000005f */
[----:B------:R-:W-:Y:S02]  /*0fc0*/  FFMA R96, R56, R67, R96 ;  /* 0x0000004338607223 */ /* 0x000fe40000000060 */
[----:B------:R-:W0:Y:S01]  /*0fd0*/  LDS.128 R64, [R5+UR5+0x400] ;  /* 0x0004000505407984 */ /* 0x000e220008000c00 */
[----:B------:R-:W-:Y:S01]  /*0fe0*/  FFMA R122, R60, R56, R112 ;  /* 0x000000383c7a7223 */ /* 0x000fe20000000070 */
[C---:B------:R-:W-:Y:S01]  /*0ff0*/  FFMA R60, R56.reuse, R61, R113 ;  /* 0x0000003d383c7223 */ /* 0x040fe20000000071 */
[C---:B------:R-:W-:Y:S01]  /*1000*/  FFMA R61, R56.reuse, R62, R114 ;  /* 0x0000003e383d7223 */ /* 0x040fe20000000072 */
[----:B------:R-:W-:Y:S01]  /*1010*/  FFMA R62, R56, R63, R115 ;  /* 0x0000003f383e7223 */ /* 0x000fe20000000073 */
[-C--:B------:R-:W-:Y:S01]  /*1020*/  FFMA R115, R52, R57.reuse, R93 ;  /* 0x0000003934737223 */ /* 0x080fe2000000005d */
[-C--:B------:R-:W-:Y:S01]  /*1030*/  FFMA R114, R53, R57.reuse, R94 ;  /* 0x0000003935727223 */ /* 0x080fe2000000005e */
[-C--:B------:R-:W-:Y:S01]  /*1040*/  FFMA R112, R54, R57.reuse, R95 ;  /* 0x0000003936707223 */ /* 0x080fe2000000005f */
[----:B------:R-:W-:-:S02]  /*1050*/  FFMA R113, R55, R57, R96 ;  /* 0x0000003937717223 */ /* 0x000fc40000000060 */
[----:B------:R-:W1:Y:S01]  /*1060*/  LDS.128 R52, [R5+UR5+0x410] ;  /* 0x0004100505347984 */ /* 0x000e620008000c00 */
[-C--:B------:R-:W-:Y:S01]  /*1070*/  FFMA R56, R48, R57.reuse, R122 ;  /* 0x0000003930387223 */ /* 0x080fe2000000007a */
[-C--:B------:R-:W-:Y:S01]  /*1080*/  FFMA R60, R49, R57.reuse, R60 ;  /* 0x00000039313c7223 */ /* 0x080fe2000000003c */
[-C--:B------:R-:W-:Y:S01]  /*1090*/  FFMA R61, R50, R57.reuse, R61 ;  /* 0x00000039323d7223 */ /* 0x080fe2000000003d */
[C---:B------:R-:W-:Y:S01]  /*10a0*/  FFMA R62, R51.reuse, R57, R62 ;  /* 0x00000039333e7223 */ /* 0x040fe2000000003e */
[-C--:B------:R-:W-:Y:S01]  /*10b0*/  FFMA R81, R48, R45.reuse, R81 ;  /* 0x0000002d30517223 */ /* 0x080fe20000000051 */
[----:B------:R-:W-:Y:S02]  /*10c0*/  FFMA R45, R51, R45, R124 ;  /* 0x0000002d332d7223 */ /* 0x000fe4000000007c */
[----:B------:R-:W2:Y:S01]  /*10d0*/  LDS.128 R48, [R5+UR5+0x600] ;  /* 0x0006000505307984 */ /* 0x000ea20008000c00 */
[C---:B0-----:R-:W-:Y:S01]  /*10e0*/  FFMA R57, R64.reuse, R34, R99 ;  /* 0x0000002240397223 */ /* 0x041fe20000000063 */
[C---:B------:R-:W-:Y:S01]  /*10f0*/  FFMA R97, R64.reuse, R30, R97 ;  /* 0x0000001e40617223 */ /* 0x040fe20000000061 */
[C---:B------:R-:W-:Y:S01]  /*1100*/  FFMA R96, R64.reuse, R22, R102 ;  /* 0x0000001640607223 */ /* 0x040fe20000000066 */
[C---:B------:R-:W-:Y:S01]  /*1110*/  FFMA R95, R64.reuse, R46, R108 ;  /* 0x0000002e405f7223 */ /* 0x040fe2000000006c */
[C---:B------:R-:W-:Y:S01]  /*1120*/  FFMA R94, R64.reuse, R42, R121 ;  /* 0x0000002a405e7223 */ /* 0x040fe20000000079 */
[C---:B------:R-:W-:Y:S01]  /*1130*/  FFMA R93, R64.reuse, R38, R120 ;  /* 0x00000026405d7223 */ /* 0x040fe20000000078 */
[C---:B------:R-:W-:Y:S01]  /*1140*/  FFMA R63, R64.reuse, R26, R118 ;  /* 0x0000001a403f7223 */ /* 0x040fe20000000076 */
[----:B------:R-:W-:Y:S01]  /*1150*/  FFMA R99, R64, R58, R115 ;  /* 0x0000003a40637223 */ /* 0x000fe20000000073 */
[C---:B------:R-:W-:Y:S01]  /*1160*/  FFMA R64, R65.reuse, R46, R101 ;  /* 0x0000002e41407223 */ /* 0x040fe20000000065 */
[----:B------:R-:W-:Y:S01]  /*1170*/  FFMA R98, R34, R65, R98 ;  /* 0x0000004122627223 */ /* 0x000fe20000000062 */
[C---:B------:R-:W-:Y:S01]  /*1180*/  FFMA R100, R65.reuse, R30, R100 ;  /* 0x0000001e41647223 */ /* 0x040fe20000000064 */
[C---:B------:R-:W-:Y:S01]  /*1190*/  FFMA R104, R65.reuse, R22, R104 ;  /* 0x0000001641687223 */ /* 0x040fe20000000068 */
[C---:B------:R-:W-:Y:S01]  /*11a0*/  FFMA R103, R65.reuse, R42, R103 ;  /* 0x0000002a41677223 */ /* 0x040fe20000000067 */
[C---:B------:R-:W-:Y:S01]  /*11b0*/  FFMA R102, R65.reuse, R38, R119 ;  /* 0x0000002641667223 */ /* 0x040fe20000000077 */
[C---:B------:R-:W-:Y:S01]  /*11c0*/  FFMA R101, R65.reuse, R26, R117 ;  /* 0x0000001a41657223 */ /* 0x040fe20000000075 */
[----:B------:R-:W-:Y:S01]  /*11d0*/  FFMA R108, R65, R58, R114 ;  /* 0x0000003a416c7223 */ /* 0x000fe20000000072 */
[----:B------:R-:W-:Y:S01]  /*11e0*/  FFMA R65, R66, R46, R109 ;  /* 0x0000002e42417223 */ /* 0x000fe2000000006d */
        /* <DEDUP_REMOVED lines=8> */
[C---:B------:R-:W-:Y:S01]  /*1270*/  FFMA R69, R67.reuse, R30, R69 ;  /* 0x0000001e43457223 */ /* 0x040fe20000000045 */
[C---:B------:R-:W-:Y:S01]  /*1280*/  FFMA R71, R67.reuse, R22, R71 ;  /* 0x0000001643477223 */ /* 0x040fe20000000047 */
[C---:B------:R-:W-:Y:S01]  /*1290*/  FFMA R44, R67.reuse, R46, R44 ;  /* 0x0000002e432c7223 */ /* 0x040fe2000000002c */
[C---:B------:R-:W-:Y:S01]  /*12a0*/  FFMA R40, R67.reuse, R42, R40 ;  /* 0x0000002a43287223 */ /* 0x040fe20000000028 */
[C---:B------:R-:W-:Y:S01]  /*12b0*/  FFMA R90, R67.reuse, R38, R90 ;  /* 0x00000026435a7223 */ /* 0x040fe2000000005a */
[C---:B------:R-:W-:Y:S01]  /*12c0*/  FFMA R92, R67.reuse, R26, R92 ;  /* 0x0000001a435c7223 */ /* 0x040fe2000000005c */
[----:B------:R-:W-:Y:S01]  /*12d0*/  FFMA R67, R67, R58, R113 ;  /* 0x0000003a43437223 */ /* 0x000fe20000000071 */
[----:B-1----:R-:W-:Y:S01]  /*12e0*/  FFMA R113, R52, R34, R18 ;  /* 0x0000002234717223 */ /* 0x002fe20000000012 */
[C---:B------:R-:W-:Y:S01]  /*12f0*/  FFMA R114, R34.reuse, R53, R17 ;  /* 0x0000003522727223 */ /* 0x040fe20000000011 */
[----:B------:R-:W-:-:S02]  /*1300*/  FFMA R115, R34, R54, R16 ;  /* 0x0000003622737223 */ /* 0x000fc40000000010 */
[----:B------:R-:W0:Y:S01]  /*1310*/  LDS.128 R16, [R5+UR5+0x610] ;  /* 0x0006100505107984 */ /* 0x000e220008000c00 */
[----:B------:R-:W-:Y:S01]  /*1320*/  FFMA R33, R34, R55, R33 ;  /* 0x0000003722217223 */ /* 0x000fe20000000021 */
[-C--:B------:R-:W-:Y:S01]  /*1330*/  FFMA R32, R52, R30.reuse, R32 ;  /* 0x0000001e34207223 */ /* 0x080fe20000000020 */
[-C--:B------:R-:W-:Y:S01]  /*1340*/  FFMA R28, R53, R30.reuse, R28 ;  /* 0x0000001e351c7223 */ /* 0x080fe2000000001c */
[C---:B------:R-:W-:Y:S01]  /*1350*/  FFMA R29, R55.reuse, R30, R29 ;  /* 0x0000001e371d7223 */ /* 0x040fe2000000001d */
[CC--:B------:R-:W-:Y:S01]  /*1360*/  FFMA R20, R54.reuse, R22.reuse, R20 ;  /* 0x0000001636147223 */ /* 0x0c0fe20000000014 */
[----:B------:R-:W-:Y:S01]  /*1370*/  FFMA R21, R55, R22, R21 ;  /* 0x0000001637157223 */ /* 0x000fe20000000015 */
[C---:B------:R-:W-:Y:S01]  /*1380*/  FFMA R86, R54.reuse, R42, R86 ;  /* 0x0000002a36567223 */ /* 0x040fe20000000056 */
[-C--:B------:R-:W-:Y:S01]  /*1390*/  FFMA R24, R53, R26.reuse, R24 ;  /* 0x0000001a35187223 */ /* 0x080fe20000000018 */
[----:B------:R-:W-:Y:S01]  /*13a0*/  FFMA R25, R55, R26, R25 ;  /* 0x0000001a37197223 */ /* 0x000fe20000000019 */
[----:B------:R-:W-:Y:S01]  /*13b0*/  FFMA R68, R54, R30, R68 ;  /* 0x0000001e36447223 */ /* 0x000fe20000000044 */
[CC--:B------:R-:W-:Y:S01]  /*13c0*/  FFMA R70, R52.reuse, R22.reuse, R70 ;  /* 0x0000001634467223 */ /* 0x0c0fe20000000046 */
[----:B------:R-:W-:Y:S01]  /*13d0*/  FFMA R80, R53, R22, R80 ;  /* 0x0000001635507223 */ /* 0x000fe20000000050 */
[----:B------:R-:W-:Y:S01]  /*13e0*/  FFMA R41, R55, R42, R41 ;  /* 0x0000002a37297223 */ /* 0x000fe20000000029 */
[-C--:B------:R-:W-:Y:S01]  /*13f0*/  FFMA R37, R52, R26.reuse, R37 ;  /* 0x0000001a34257223 */ /* 0x080fe20000000025 */
[----:B------:R-:W-:Y:S01]  /*1400*/  FFMA R36, R54, R26, R36 ;  /* 0x0000001a36247223 */ /* 0x000fe20000000024 */
[-C--:B------:R-:W-:Y:S01]  /*1410*/  FFMA R81, R52, R46.reuse, R81 ;  /* 0x0000002e34517223 */ /* 0x080fe20000000051 */
[-C--:B------:R-:W-:Y:S01]  /*1420*/  FFMA R83, R53, R46.reuse, R83 ;  /* 0x0000002e35537223 */ /* 0x080fe20000000053 */
[-C--:B------:R-:W-:Y:S01]  /*1430*/  FFMA R82, R54, R46.reuse, R82 ;  /* 0x0000002e36527223 */ /* 0x080fe20000000052 */
[----:B------:R-:W-:Y:S01]  /*1440*/  FFMA R45, R55, R46, R45 ;  /* 0x0000002e372d7223 */ /* 0x000fe2000000002d */
[CC--:B------:R-:W-:Y:S01]  /*1450*/  FFMA R85, R52.reuse, R42.reuse, R85 ;  /* 0x0000002a34557223 */ /* 0x0c0fe20000000055 */
[C---:B------:R-:W-:Y:S01]  /*1460*/  FFMA R84, R53.reuse, R42, R84 ;  /* 0x0000002a35547223 */ /* 0x040fe20000000054 */
[-C--:B------:R-:W-:Y:S01]  /*1470*/  FFMA R88, R52, R38.reuse, R88 ;  /* 0x0000002634587223 */ /* 0x080fe20000000058 */
[-C--:B------:R-:W-:Y:S01]  /*1480*/  FFMA R87, R53, R38.reuse, R87 ;  /* 0x0000002635577223 */ /* 0x080fe20000000057 */
[-C--:B------:R-:W-:Y:S01]  /*1490*/  FFMA R89, R54, R38.reuse, R89 ;  /* 0x0000002636597223 */ /* 0x080fe20000000059 */
[----:B------:R-:W-:Y:S01]  /*14a0*/  FFMA R91, R55, R38, R91 ;  /* 0x00000026375b7223 */ /* 0x000fe2000000005b */
[-C--:B------:R-:W-:Y:S01]  /*14b0*/  FFMA R56, R52, R58.reuse, R56 ;  /* 0x0000003a34387223 */ /* 0x080fe20000000038 */
[-C--:B------:R-:W-:Y:S01]  /*14c0*/  FFMA R60, R53, R58.reuse, R60 ;  /* 0x0000003a353c7223 */ /* 0x080fe2000000003c */
[-C--:B------:R-:W-:Y:S01]  /*14d0*/  FFMA R61, R54, R58.reuse, R61 ;  /* 0x0000003a363d7223 */ /* 0x080fe2000000003d */
[----:B------:R-:W-:Y:S01]  /*14e0*/  FFMA R62, R55, R58, R62 ;  /* 0x0000003a373e7223 */ /* 0x000fe2000000003e */
[C---:B--2---:R-:W-:Y:S01]  /*14f0*/  FFMA R57, R48.reuse, R35, R57 ;  /* 0x0000002330397223 */ /* 0x044fe20000000039 */
[C---:B------:R-:W-:Y:S01]  /*1500*/  FFMA R97, R48.reuse, R31, R97 ;  /* 0x0000001f30617223 */ /* 0x040fe20000000061 */
[C---:B------:R-:W-:Y:S01]  /*1510*/  FFMA R96, R48.reuse, R23, R96 ;  /* 0x0000001730607223 */ /* 0x040fe20000000060 */
[----:B------:R-:W-:Y:S01]  /*1520*/  FFMA R63, R48, R27, R63 ;  /* 0x0000001b303f7223 */ /* 0x000fe2000000003f */
[----:B------:R-:W-:Y:S01]  /*1530*/  FFMA R98, R35, R49, R98 ;  /* 0x0000003123627223 */ /* 0x000fe20000000062 */
[C---:B------:R-:W-:Y:S01]  /*1540*/  FFMA R100, R49.reuse, R31, R100 ;  /* 0x0000001f31647223 */ /* 0x040fe20000000064 */
[C---:B------:R-:W-:Y:S01]  /*1550*/  FFMA R104, R49.reuse, R23, R104 ;  /* 0x0000001731687223 */ /* 0x040fe20000000068 */
[----:B------:R-:W-:Y:S01]  /*1560*/  FFMA R101, R49, R27, R101 ;  /* 0x0000001b31657223 */ /* 0x000fe20000000065 */
[C---:B------:R-:W-:Y:S01]  /*1570*/  FFMA R107, R35.reuse, R50, R107 ;  /* 0x00000032236b7223 */ /* 0x040fe2000000006b */
[----:B------:R-:W-:Y:S01]  /*1580*/  FFMA R106, R50, R31, R106 ;  /* 0x0000001f326a7223 */ /* 0x000fe2000000006a */
[----:B0-----:R-:W-:Y:S01]  /*1590*/  FFMA R116, R18, R43, R86 ;  /* 0x0000002b12747223 */ /* 0x001fe20000000056 */
[C---:B------:R-:W-:Y:S01]  /*15a0*/  FFMA R105, R50.reuse, R23, R105 ;  /* 0x0000001732697223 */ /* 0x040fe20000000069 */
[----:B------:R-:W-:Y:S01]  /*15b0*/  FFMA R109, R50, R27, R109 ;  /* 0x0000001b326d7223 */ /* 0x000fe2000000006d */
[----:B------:R-:W-:Y:S01]  /*15c0*/  FFMA R112, R35, R51, R112 ;  /* 0x0000003323707223 */ /* 0x000fe20000000070 */
[C---:B------:R-:W-:Y:S01]  /*15d0*/  FFMA R69, R51.reuse, R31, R69 ;  /* 0x0000001f33457223 */ /* 0x040fe20000000045 */
[C---:B------:R-:W-:Y:S01]  /*15e0*/  FFMA R71, R51.reuse, R23, R71 ;  /* 0x0000001733477223 */ /* 0x040fe20000000047 */
        /* <DEDUP_REMOVED lines=17> */
[C---:B------:R-:W-:Y:S01]  /*1700*/  FFMA R95, R48.reuse, R47, R95 ;  /* 0x0000002f305f7223 */ /* 0x040fe2000000005f */
[C---:B------:R-:W-:Y:S01]  /*1710*/  FFMA R94, R48.reuse, R43, R94 ;  /* 0x0000002b305e7223 */ /* 0x040fe2000000005e */
[C---:B------:R-:W-:Y:S01]  /*1720*/  FFMA R93, R48.reuse, R39, R93 ;  /* 0x00000027305d7223 */ /* 0x040fe2000000005d */
        /* <DEDUP_REMOVED lines=13> */
[----:B------:R-:W-:Y:S01]  /*1800*/  LDS.128 R28, [R15+UR7+0x10] ;  /* 0x000010070f1c7984 */ /* 0x000fe20008000c00 */
[-C--:B------:R-:W-:Y:S01]  /*1810*/  FFMA R81, R16, R47.reuse, R81 ;  /* 0x0000002f10517223 */ /* 0x080fe20000000051 */
[-C--:B------:R-:W-:Y:S01]  /*1820*/  FFMA R83, R17, R47.reuse, R83 ;  /* 0x0000002f11537223 */ /* 0x080fe20000000053 */
[-C--:B------:R-:W-:Y:S01]  /*1830*/  FFMA R82, R18, R47.reuse, R82 ;  /* 0x0000002f12527223 */ /* 0x080fe20000000052 */
[----:B------:R-:W0:Y:S01]  /*1840*/  LDS.128 R32, [R5+UR5+0x800] ;  /* 0x0008000505207984 */ /* 0x000e220008000c00 */
[----:B------:R-:W-:Y:S01]  /*1850*/  FFMA R45, R19, R47, R45 ;  /* 0x0000002f132d7223 */ /* 0x000fe2000000002d */
[CC--:B------:R-:W-:Y:S01]  /*1860*/  FFMA R85, R16.reuse, R43.reuse, R85 ;  /* 0x0000002b10557223 */ /* 0x0c0fe20000000055 */
[-C--:B------:R-:W-:Y:S01]  /*1870*/  FFMA R84, R17, R43.reuse, R84 ;  /* 0x0000002b11547223 */ /* 0x080fe20000000054 */
[----:B------:R-:W1:Y:S01]  /*1880*/  LDS.128 R20, [R5+UR5+0x810] ;  /* 0x0008100505147984 */ /* 0x000e620008000c00 */
[----:B------:R-:W-:Y:S01]  /*1890*/  FFMA R120, R19, R43, R41 ;  /* 0x0000002b13787223 */ /* 0x000fe20000000029 */
[-C--:B------:R-:W-:Y:S01]  /*18a0*/  FFMA R88, R16, R39.reuse, R88 ;  /* 0x0000002710587223 */ /* 0x080fe20000000058 */
[-C--:B------:R-:W-:Y:S01]  /*18b0*/  FFMA R87, R17, R39.reuse, R87 ;  /* 0x0000002711577223 */ /* 0x080fe20000000057 */
[-C--:B------:R-:W-:Y:S01]  /*18c0*/  FFMA R89, R18, R39.reuse, R89 ;  /* 0x0000002712597223 */ /* 0x080fe20000000059 */
[----:B------:R-:W-:Y:S01]  /*18d0*/  FFMA R91, R19, R39, R91 ;  /* 0x00000027135b7223 */ /* 0x000fe2000000005b */
[-C--:B------:R-:W-:Y:S01]  /*18e0*/  FFMA R118, R16, R59.reuse, R56 ;  /* 0x0000003b10767223 */ /* 0x080fe20000000038 */
[----:B------:R-:W2:Y:S01]  /*18f0*/  LDS.128 R24, [R15+UR7+0x70] ;  /* 0x000070070f187984 */ /* 0x000ea20008000c00 */
[-C--:B------:R-:W-:Y:S01]  /*1900*/  FFMA R60, R17, R59.reuse, R60 ;  /* 0x0000003b113c7223 */ /* 0x080fe2000000003c */
[-C--:B------:R-:W-:Y:S01]  /*1910*/  FFMA R61, R18, R59.reuse, R61 ;  /* 0x0000003b123d7223 */ /* 0x080fe2000000003d */
[----:B------:R-:W-:Y:S01]  /*1920*/  FFMA R122, R19, R59, R62 ;  /* 0x0000003b137a7223 */ /* 0x000fe2000000003e */
[----:B------:R-:W3:Y:S04]  /*1930*/  LDS.128 R48, [R15+UR7+0x30] ;  /* 0x000030070f307984 */ /* 0x000ee80008000c00 */
[----:B------:R-:W4:Y:S04]  /*1940*/  LDS.128 R40, [R15+UR7+0x50] ;  /* 0x000050070f287984 */ /* 0x000f280008000c00 */
[----:B------:R-:W5:Y:S01]  /*1950*/  LDS.128 R16, [R15+UR7+0x90] ;  /* 0x000090070f107984 */ /* 0x000f620008000c00 */
[C---:B0-----:R-:W-:Y:S01]  /*1960*/  FFMA R62, R28.reuse, R32, R57 ;  /* 0x000000201c3e7223 */ /* 0x041fe20000000039 */
[C---:B------:R-:W-:Y:S01]  /*1970*/  FFMA R98, R28.reuse, R33, R98 ;  /* 0x000000211c627223 */ /* 0x040fe20000000062 */
[C---:B------:R-:W-:Y:S01]  /*1980*/  FFMA R107, R28.reuse, R34, R107 ;  /* 0x000000221c6b7223 */ /* 0x040fe2000000006b */
[C---:B------:R-:W-:Y:S01]  /*1990*/  FFMA R112, R28.reuse, R35, R112 ;  /* 0x000000231c707223 */ /* 0x040fe20000000070 */
[C---:B-1----:R-:W-:Y:S01]  /*19a0*/  FFMA R113, R28.reuse, R20, R113 ;  /* 0x000000141c717223 */ /* 0x042fe20000000071 */
[C---:B------:R-:W-:Y:S01]  /*19b0*/  FFMA R114, R28.reuse, R21, R114 ;  /* 0x000000151c727223 */ /* 0x040fe20000000072 */
[C---:B------:R-:W-:Y:S01]  /*19c0*/  FFMA R115, R28.reuse, R22, R115 ;  /* 0x000000161c737223 */ /* 0x040fe20000000073 */
[----:B------:R-:W-:Y:S01]  /*19d0*/  FFMA R28, R28, R23, R46 ;  /* 0x000000171c1c7223 */ /* 0x000fe2000000002e */
[----:B--2---:R-:W-:Y:S01]  /*19e0*/  FFMA R95, R32, R24, R95 ;  /* 0x00000018205f7223 */ /* 0x004fe2000000005f */
[C---:B------:R-:W-:Y:S01]  /*19f0*/  FFMA R64, R24.reuse, R33, R64 ;  /* 0x0000002118407223 */ /* 0x040fe20000000040 */
[C---:B------:R-:W-:Y:S01]  /*1a00*/  FFMA R65, R24.reuse, R34, R65 ;  /* 0x0000002218417223 */ /* 0x040fe20000000041 */
[----:B------:R-:W-:Y:S01]  /*1a10*/  FFMA R126, R24, R35, R44 ;  /* 0x00000023187e7223 */ /* 0x000fe2000000002c */
[----:B------:R-:W-:Y:S01]  /*1a20*/  FFMA R81, R20, R24, R81 ;  /* 0x0000001814517223 */ /* 0x000fe20000000051 */
[C---:B------:R-:W-:Y:S01]  /*1a30*/  FFMA R83, R24.reuse, R21, R83 ;  /* 0x0000001518537223 */ /* 0x040fe20000000053 */
[----:B------:R-:W-:Y:S01]  /*1a40*/  FFMA R82, R24, R22, R82 ;  /* 0x0000001618527223 */ /* 0x000fe20000000052 */
[----:B---3--:R-:W-:Y:S01]  /*1a50*/  FFMA R97, R32, R48, R97 ;  /* 0x0000003020617223 */ /* 0x008fe20000000061 */
[C---:B------:R-:W-:Y:S01]  /*1a60*/  FFMA R100, R48.reuse, R33, R100 ;  /* 0x0000002130647223 */ /* 0x040fe20000000064 */
[C---:B------:R-:W-:Y:S01]  /*1a70*/  FFMA R106, R48.reuse, R34, R106 ;  /* 0x00000022306a7223 */ /* 0x040fe2000000006a */
[----:B------:R-:W-:Y:S01]  /*1a80*/  FFMA R69, R48, R35, R69 ;  /* 0x0000002330457223 */ /* 0x000fe20000000045 */
[----:B------:R-:W-:Y:S01]  /*1a90*/  FFMA R124, R20, R48, R52 ;  /* 0x00000030147c7223 */ /* 0x000fe20000000034 */
[C---:B------:R-:W-:Y:S01]  /*1aa0*/  FFMA R123, R48.reuse, R21, R53 ;  /* 0x00000015307b7223 */ /* 0x040fe20000000035 */
[-C--:B------:R-:W-:Y:S01]  /*1ab0*/  FFMA R68, R48, R22.reuse, R68 ;  /* 0x0000001630447223 */ /* 0x080fe20000000044 */
[----:B----4-:R-:W-:Y:S01]  /*1ac0*/  FFMA R125, R40, R35, R71 ;  /* 0x00000023287d7223 */ /* 0x010fe20000000047 */
[----:B------:R-:W-:Y:S01]  /*1ad0*/  FFMA R24, R24, R23, R45 ;  /* 0x0000001718187223 */ /* 0x000fe2000000002d */
[----:B-----5:R-:W-:Y:S01]  /*1ae0*/  FFMA R127, R16, R35, R38 ;  /* 0x00000023107f7223 */ /* 0x020fe20000000026 */
[----:B------:R-:W-:Y:S01]  /*1af0*/  FFMA R48, R48, R23, R54 ;  /* 0x0000001730307223 */ /* 0x000fe20000000036 */
[----:B------:R-:W-:Y:S01]  /*1b00*/  FFMA R71, R40, R22, R55 ;  /* 0x0000001628477223 */ /* 0x000fe20000000037 */
[----:B------:R-:W0:Y:S04]  /*1b10*/  LDS.128 R44, [R15+UR7+0xb0] ;  /* 0x0000b0070f2c7984 */ /* 0x000e280008000c00 */
[----:B------:R-:W1:Y:S04]  /*1b20*/  LDS.128 R36, [R15+UR7+0xd0] ;  /* 0x0000d0070f247984 */ /* 0x000e680008000c00 */
[----:B------:R1:W2:Y:S01]  /*1b30*/  LDS.128 R52, [R15+UR7+0xf0] ;  /* 0x0000f0070f347984 */ /* 0x0002a20008000c00 */
[----:B------:R-:W-:Y:S01]  /*1b40*/  FFMA R96, R32, R40, R96 ;  /* 0x0000002820607223 */ /* 0x000fe20000000060 */
[C---:B------:R-:W-:Y:S01]  /*1b50*/  FFMA R104, R40.reuse, R33, R104 ;  /* 0x0000002128687223 */ /* 0x040fe20000000068 */
[----:B------:R-:W-:Y:S01]  /*1b60*/  FFMA R105, R40, R34, R105 ;  /* 0x0000002228697223 */ /* 0x000fe20000000069 */
[----:B------:R-:W-:Y:S01]  /*1b70*/  FFMA R70, R20, R40, R70 ;  /* 0x0000002814467223 */ /* 0x000fe20000000046 */
[C---:B------:R-:W-:Y:S01]  /*1b80*/  FFMA R80, R40.reuse, R21, R80 ;  /* 0x0000001528507223 */ /* 0x040fe20000000050 */
[----:B------:R-:W-:Y:S01]  /*1b90*/  FFMA R40, R40, R23, R58 ;  /* 0x0000001728287223 */ /* 0x000fe2000000003a */
[----:B------:R-:W-:Y:S01]  /*1ba0*/  FFMA R94, R32, R16, R94 ;  /* 0x00000010205e7223 */ /* 0x000fe2000000005e */
[----:B------:R-:W3:Y:S01]  /*1bb0*/  LDS.128 R56, [R5+UR5+0xa00] ;  /* 0x000a000505387984 */ /* 0x000ee20008000c00 */
[C---:B------:R-:W-:Y:S01]  /*1bc0*/  FFMA R103, R16.reuse, R33, R103 ;  /* 0x0000002110677223 */ /* 0x040fe20000000067 */
[----:B------:R-:W-:Y:S01]  /*1bd0*/  FFMA R111, R16, R34, R111 ;  /* 0x00000022106f7223 */ /* 0x000fe2000000006f */
[----:B------:R-:W-:Y:S01]  /*1be0*/  FFMA R85, R20, R16, R85 ;  /* 0x0000001014557223 */ /* 0x000fe20000000055 */
[C---:B------:R-:W-:Y:S01]  /*1bf0*/  FFMA R84, R16.reuse, R21, R84 ;  /* 0x0000001510547223 */ /* 0x040fe20000000054 */
[C---:B------:R-:W-:Y:S01]  /*1c00*/  FFMA R116, R16.reuse, R22, R116 ;  /* 0x0000001610747223 */ /* 0x040fe20000000074 */
[----:B------:R-:W-:Y:S01]  /*1c10*/  FFMA R120, R16, R23, R120 ;  /* 0x0000001710787223 */ /* 0x000fe20000000078 */
[----:B0-----:R-:W-:Y:S01]  /*1c20*/  FFMA R16, R32, R44, R93 ;  /* 0x0000002c20107223 */ /* 0x001fe2000000005d */
[C---:B------:R-:W-:Y:S01]  /*1c30*/  FFMA R102, R44.reuse, R33, R102 ;  /* 0x000000212c667223 */ /* 0x040fe20000000066 */
[C---:B------:R-:W-:Y:S01]  /*1c40*/  FFMA R110, R44.reuse, R34, R110 ;  /* 0x000000222c6e7223 */ /* 0x040fe2000000006e */
[----:B------:R-:W-:Y:S01]  /*1c50*/  FFMA R90, R44, R35, R90 ;  /* 0x000000232c5a7223 */ /* 0x000fe2000000005a */
[----:B------:R-:W-:Y:S01]  /*1c60*/  FFMA R88, R20, R44, R88 ;  /* 0x0000002c14587223 */ /* 0x000fe20000000058 */
[C---:B------:R-:W-:Y:S01]  /*1c70*/  FFMA R87, R44.reuse, R21, R87 ;  /* 0x000000152c577223 */ /* 0x040fe20000000057 */
[C---:B------:R-:W-:Y:S01]  /*1c80*/  FFMA R89, R44.reuse, R22, R89 ;  /* 0x000000162c597223 */ /* 0x040fe20000000059 */
        /* <DEDUP_REMOVED lines=9> */
[----:B--2---:R-:W-:Y:S01]  /*1d20*/  FFMA R63, R52, R34, R66 ;  /* 0x00000022343f7223 */ /* 0x004fe20000000042 */
[----:B------:R-:W-:Y:S01]  /*1d30*/  FFMA R118, R20, R52, R118 ;  /* 0x0000003414767223 */ /* 0x000fe20000000076 */
[C---:B------:R-:W-:Y:S01]  /*1d40*/  FFMA R60, R52.reuse, R21, R60 ;  /* 0x00000015343c7223 */ /* 0x040fe2000000003c */
[C---:B------:R-:W-:Y:S01]  /*1d50*/  FFMA R61, R52.reuse, R22, R61 ;  /* 0x00000016343d7223 */ /* 0x040fe2000000003d */
[----:B------:R-:W-:Y:S01]  /*1d60*/  FFMA R122, R52, R23, R122 ;  /* 0x00000017347a7223 */ /* 0x000fe2000000007a */
[----:B------:R-:W-:Y:S01]  /*1d70*/  FFMA R36, R32, R52, R99 ;  /* 0x0000003420247223 */ /* 0x000fe20000000063 */
[C---:B------:R-:W-:Y:S01]  /*1d80*/  FFMA R108, R52.reuse, R33, R108 ;  /* 0x00000021346c7223 */ /* 0x040fe2000000006c */
[----:B------:R-:W-:Y:S01]  /*1d90*/  FFMA R66, R52, R35, R67 ;  /* 0x0000002334427223 */ /* 0x000fe20000000043 */
[----:B------:R-:W0:Y:S04]  /*1da0*/  LDS.128 R20, [R5+UR5+0xa10] ;  /* 0x000a100505147984 */ /* 0x000e280008000c00 */
[----:B------:R-:W1:Y:S01]  /*1db0*/  LDS.128 R32, [R5+UR5+0xc00] ;  /* 0x000c000505207984 */ /* 0x000e620008000c00 */
[C---:B---3--:R-:W-:Y:S01]  /*1dc0*/  FFMA R62, R56.reuse, R29, R62 ;  /* 0x0000001d383e7223 */ /* 0x048fe2000000003e */
[C---:B------:R-:W-:Y:S01]  /*1dd0*/  FFMA R97, R56.reuse, R49, R97 ;  /* 0x0000003138617223 */ /* 0x040fe20000000061 */
        /* <DEDUP_REMOVED lines=29> */
[----:B------:R-:W-:-:S02]  /*1fb0*/  FFMA R66, R59, R53, R66 ;  /* 0x000000353b427223 */ /* 0x000fc40000000042 */
[----:B------:R-:W2:Y:S01]  /*1fc0*/  LDS.128 R56, [R5+UR5+0xc10] ;  /* 0x000c100505387984 */ /* 0x000ea20008000c00 */
[C---:B0-----:R-:W-:Y:S01]  /*1fd0*/  FFMA R113, R20.reuse, R29, R113 ;  /* 0x0000001d14717223 */ /* 0x041fe20000000071 */
        /* <DEDUP_REMOVED lines=31> */
[C---:B-1----:R-:W-:Y:S01]  /*21d0*/  FFMA R62, R32.reuse, R30, R62 ;  /* 0x0000001e203e7223 */ /* 0x042fe2000000003e */
        /* <DEDUP_REMOVED lines=23> */
[----:B------:R-:W0:Y:S01]  /*2350*/  LDS.128 R20, [R5+UR5+0xe00] ;  /* 0x000e000505147984 */ /* 0x000e220008000c00 */
        /* <DEDUP_REMOVED lines=8> */
[----:B------:R1:W3:Y:S01]  /*23e0*/  LDS.128 R32, [R5+UR5+0xe10] ;  /* 0x000e100505207984 */ /* 0x0002e20008000c00 */
[----:B------:R-:W-:-:S06]  /*23f0*/  UIADD3 UR4, UPT, UPT, UR4, 0x8, URZ ;  /* 0x0000000804047890 */ /* 0x000fcc000fffe0ff */
[----:B------:R-:W-:Y:S01]  /*2400*/  ISETP.LE.AND P0, PT, R0, UR4, PT ;  /* 0x0000000400007c0c */ /* 0x000fe2000bf03270 */
[----:B--2---:R-:W-:Y:S01]  /*2410*/  FFMA R113, R56, R30, R113 ;  /* 0x0000001e38717223 */ /* 0x004fe20000000071 */
[----:B------:R-:W-:Y:S01]  /*2420*/  SHF.L.U32 R17, R7, 0x3, RZ ;  /* 0x0000000307117819 */ /* 0x000fe200000006ff */
        /* <DEDUP_REMOVED lines=20> */
[CC--:B------:R-:W-:Y:S01]  /*2570*/  FFMA R42, R57.reuse, R46.reuse, R87 ;  /* 0x0000002e392a7223 */ /* 0x0c0fe20000000057 */
[----:B------:R-:W-:Y:S01]  /*2580*/  FFMA R18, R58, R46, R89 ;  /* 0x0000002e3a127223 */ /* 0x000fe20000000059 */
[----:B-1----:R-:W-:Y:S01]  /*2590*/  FFMA R5, R57, R38, R117 ;  /* 0x0000002639057223 */ /* 0x002fe20000000075 */
[C---:B------:R-:W-:Y:S01]  /*25a0*/  FFMA R46, R59.reuse, R46, R91 ;  /* 0x0000002e3b2e7223 */ /* 0x040fe2000000005b */
[-C--:B------:R-:W-:Y:S01]  /*25b0*/  FFMA R49, R56, R38.reuse, R86 ;  /* 0x0000002638317223 */ /* 0x080fe20000000056 */
[-C--:B------:R-:W-:Y:S01]  /*25c0*/  FFMA R117, R58, R38.reuse, R119 ;  /* 0x000000263a757223 */ /* 0x080fe20000000077 */
[----:B------:R-:W-:Y:S01]  /*25d0*/  FFMA R121, R59, R38, R121 ;  /* 0x000000263b797223 */ /* 0x000fe20000000079 */
[-C--:B------:R-:W-:Y:S01]  /*25e0*/  FFMA R50, R56, R54.reuse, R118 ;  /* 0x0000003638327223 */ /* 0x080fe20000000076 */
[-C--:B------:R-:W-:Y:S01]  /*25f0*/  FFMA R60, R57, R54.reuse, R60 ;  /* 0x00000036393c7223 */ /* 0x080fe2000000003c */
[-C--:B------:R-:W-:Y:S01]  /*2600*/  FFMA R61, R58, R54.reuse, R61 ;  /* 0x000000363a3d7223 */ /* 0x080fe2000000003d */
[----:B------:R-:W-:Y:S01]  /*2610*/  FFMA R122, R59, R54, R122 ;  /* 0x000000363b7a7223 */ /* 0x000fe2000000007a */
[----:B0-----:R-:W-:Y:S01]  /*2620*/  FFMA R25, R21, R19, R103 ;  /* 0x0000001315197223 */ /* 0x001fe20000000067 */
[----:B------:R-:W-:Y:S01]  /*2630*/  IADD3 R4, P1, PT, R4, 0x20, RZ ;  /* 0x0000002004047810 */ /* 0x000fe20007f3e0ff */
[----:B------:R-:W-:Y:S01]  /*2640*/  IMAD.WIDE R78, R17, 0x4, R78 ;  /* 0x00000004114e7825 */ /* 0x000fe200078e024e */
[----:B------:R-:W-:-:S03]  /*2650*/  IADD3 R13, P2, PT, R13, 0x20, RZ ;  /* 0x000000200d0d7810 */ /* 0x000fc60007f5e0ff */
[----:B------:R-:W-:Y:S01]  /*2660*/  FFMA R37, R20, R27, R95 ;  /* 0x0000001b14257223 */ /* 0x000fe2000000005f */
[----:B------:R-:W-:Y:S01]  /*2670*/  IADD3 R8, P3, PT, R8, 0x20, RZ ;  /* 0x0000002008087810 */ /* 0x000fe20007f7e0ff */
[----:B------:R-:W-:Y:S01]  /*2680*/  FFMA R24, R20, R19, R94 ;  /* 0x0000001314187223 */ /* 0x000fe2000000005e */
[----:B------:R-:W-:Y:S01]  /*2690*/  IADD3 R9, P4, PT, R9, 0x20, RZ ;  /* 0x0000002009097810 */ /* 0x000fe20007f9e0ff */
[-C--:B------:R-:W-:Y:S01]  /*26a0*/  FFMA R38, R21, R27.reuse, R64 ;  /* 0x0000001b15267223 */ /* 0x080fe20000000040 */
[-C--:B------:R-:W-:Y:S01]  /*26b0*/  FFMA R81, R22, R27.reuse, R65 ;  /* 0x0000001b16517223 */ /* 0x080fe20000000041 */
[-C--:B------:R-:W-:Y:S01]  /*26c0*/  FFMA R126, R23, R27.reuse, R126 ;  /* 0x0000001b177e7223 */ /* 0x080fe2000000007e */
[-C--:B---3--:R-:W-:Y:S01]  /*26d0*/  FFMA R101, R32, R27.reuse, R30 ;  /* 0x0000001b20657223 */ /* 0x088fe2000000001e */
[-C--:B------:R-:W-:Y:S01]  /*26e0*/  FFMA R83, R33, R27.reuse, R83 ;  /* 0x0000001b21537223 */ /* 0x080fe20000000053 */
[-C--:B------:R-:W-:Y:S01]  /*26f0*/  FFMA R82, R34, R27.reuse, R82 ;  /* 0x0000001b22527223 */ /* 0x080fe20000000052 */
        /* <DEDUP_REMOVED lines=30> */
[----:B------:R-:W-:Y:S01]  /*28e0*/  FFMA R22, R31, R34, R115 ;  /* 0x000000221f167223 */ /* 0x000fe20000000073 */
[-C--:B------:R-:W-:Y:S01]  /*28f0*/  FFMA R85, R34, R19.reuse, R116 ;  /* 0x0000001322557223 */ /* 0x080fe20000000074 */
[----:B------:R-:W-:Y:S01]  /*2900*/  FFMA R86, R35, R19, R120 ;  /* 0x0000001323567223 */ /* 0x000fe20000000078 */
        /* <DEDUP_REMOVED lines=22> */
[----:B------:R-:W-:-:S02]  /*2a70*/  IADD3.X R3, PT, PT, RZ, R3, RZ, P1, !PT ;  /* 0x00000003ff037210 */ /* 0x000fc40000ffe4ff */
[----:B------:R-:W-:Y:S02]  /*2a80*/  IADD3.X R14, PT, PT, RZ, R14, RZ, P2, !PT ;  /* 0x0000000eff0e7210 */ /* 0x000fe400017fe4ff */
[----:B------:R-:W-:Y:S02]  /*2a90*/  IADD3.X R10, PT, PT, RZ, R10, RZ, P3, !PT ;  /* 0x0000000aff0a7210 */ /* 0x000fe40001ffe4ff */
[----:B------:R-:W-:Y:S01]  /*2aa0*/  IADD3.X R12, PT, PT, RZ, R12, RZ, P4, !PT ;  /* 0x0000000cff0c7210 */ /* 0x000fe200027fe4ff */
[----:B------:R-:W-:Y:S06]  /*2ab0*/  BAR.SYNC.DEFER_BLOCKING 0x0 ;  /* 0x0000000000007b1d */ /* 0x000fec0000010000 */
[----:B------:R-:W-:Y:S05]  /*2ac0*/  @!P0 BRA `(.L_x_1) ;  /* 0xffffffd800948947 */ /* 0x000fea000383ffff */
.L_x_0:
[----:B------:R-:W0:Y:S01]  /*2ad0*/  LDC R0, c[0x0][0x39c] ;  /* 0x0000e700ff007b82 */ /* 0x000e220000000800 */
[----:B------:R-:W-:Y:S01]  /*2ae0*/  SHF.R.U32.HI R3, RZ, 0x1, R2 ;  /* 0x00000001ff037819 */ /* 0x000fe20000011602 */
[----:B------:R-:W1:Y:S01]  /*2af0*/  LDCU.64 UR4, c[0x0][0x390] ;  /* 0x00007200ff0477ac */ /* 0x000e620008000a00 */
[----:B------:R-:W-:Y:S02]  /*2b00*/  SHF.L.U32 R4, R2, 0x3, RZ ;  /* 0x0000000302047819 */ /* 0x000fe400000006ff */
[----:B------:R-:W-:Y:S01]  /*2b10*/  LOP3.LUT R5, R3, 0x1f8, RZ, 0xc0, !PT ;  /* 0x000001f803057812 */ /* 0x000fe200078ec0ff */
[----:B------:R-:W2:Y:S01]  /*2b20*/  LDCU UR6, c[0x0][0x3a8] ;  /* 0x00007500ff0677ac */ /* 0x000ea20008000800 */
[----:B------:R-:W-:Y:S01]  /*2b30*/  LOP3.LUT R4, R4, 0x78, RZ, 0xc0, !PT ;  /* 0x0000007804047812 */ /* 0x000fe200078ec0ff */
[----:B------:R-:W3:Y:S01]  /*2b40*/  LDCU UR7, c[0x0][0x3a4] ;  /* 0x00007480ff0777ac */ /* 0x000ee20008000800 */
[----:B0-----:R-:W-:-:S03]  /*2b50*/  IMAD R2, R0, UR10, RZ ;  /* 0x0000000a00027c24 */ /* 0x001fc6000f8e02ff */
[----:B------:R-:W-:Y:S02]  /*2b60*/  IMAD R11, R5, R0, R4 ;  /* 0x00000000050b7224 */ /* 0x000fe400078e0204 */
[----:B------:R-:W-:-:S04]  /*2b70*/  SHF.L.U32 R3, R2, 0x7, RZ ;  /* 0x0000000702037819 */ /* 0x000fc800000006ff */
[----:B------:R-:W-:-:S04]  /*2b80*/  IADD3 R9, P0, PT, R6, R3, RZ ;  /* 0x0000000306097210 */ /* 0x000fc80007f1e0ff */
[----:B------:R-:W-:Y:S02]  /*2b90*/  LEA.HI.X.SX32 R8, R3, RZ, 0x1, P0 ;  /* 0x000000ff03087211 */ /* 0x000fe400000f0eff */
[----:B------:R-:W-:-:S04]  /*2ba0*/  IADD3 R2, P0, PT, R11, R9, RZ ;  /* 0x000000090b027210 */ /* 0x000fc80007f1e0ff */
[----:B------:R-:W-:Y:S02]  /*2bb0*/  LEA.HI.X.SX32 R3, R11, R8, 0x1, P0 ;  /* 0x000000080b037211 */ /* 0x000fe400000f0eff */
[----:B-1----:R-:W-:-:S04]  /*2bc0*/  LEA R4, P0, R2, UR4, 0x2 ;  /* 0x0000000402047c11 */ /* 0x002fc8000f8010ff */
[----:B------:R-:W-:-:S05]  /*2bd0*/  LEA.HI.X R5, R2, UR5, R3, 0x2, P0 ;  /* 0x0000000502057c11 */ /* 0x000fca00080f1403 */
[----:B------:R-:W2:Y:S04]  /*2be0*/  LDG.E R2, desc[UR8][R4.64] ;  /* 0x0000000804027981 */ /* 0x000ea8000c1e1900 */
[----:B------:R-:W4:Y:S04]  /*2bf0*/  LDG.E R3, desc[UR8][R4.64+0x4] ;  /* 0x0000040804037981 */ /* 0x000f28000c1e1900 */
[----:B------:R-:W5:Y:S04]  /*2c00*/  LDG.E R7, desc[UR8][R4.64+0x8] ;  /* 0x0000080804077981 */ /* 0x000f68000c1e1900 */
[----:B------:R-:W5:Y:S04]  /*2c10*/  LDG.E R12, desc[UR8][R4.64+0xc] ;  /* 0x00000c08040c7981 */ /* 0x000f68000c1e1900 */
[----:B------:R-:W5:Y:S04]  /*2c20*/  LDG.E R14, desc[UR8][R4.64+0x10] ;  /* 0x00001008040e7981 */ /* 0x000f68000c1e1900 */
[----:B------:R-:W5:Y:S04]  /*2c30*/  LDG.E R18, desc[UR8][R4.64+0x14] ;  /* 0x0000140804127981 */ /* 0x000f68000c1e1900 */
[----:B------:R-:W5:Y:S04]  /*2c40*/  LDG.E R19, desc[UR8][R4.64+0x18] ;  /* 0x0000180804137981 */ /* 0x000f68000c1e1900 */
[----:B------:R-:W5:Y:S01]  /*2c50*/  LDG.E R28, desc[UR8][R4.64+0x1c] ;  /* 0x00001c08041c7981 */ /* 0x000f62000c1e1900 */
[----:B------:R-:W-:-:S04]  /*2c60*/  IADD3 R11, PT, PT, R11, R0, RZ ;  /* 0x000000000b0b7210 */ /* 0x000fc80007ffe0ff */
[----:B------:R-:W-:-:S04]  /*2c70*/  IADD3 R13, P0, PT, R11, R9, RZ ;  /* 0x000000090b0d7210 */ /* 0x000fc80007f1e0ff */
[----:B------:R-:W-:Y:S01]  /*2c80*/  LEA.HI.X.SX32 R30, R11, R8, 0x1, P0 ;  /* 0x000000080b1e7211 */ /* 0x000fe200000f0eff */
[----:B--2---:R-:W-:Y:S01]  /*2c90*/  FMUL R6, R2, UR6 ;  /* 0x0000000602067c20 */ /* 0x004fe20008400000 */
[----:B------:R-:W-:Y:S01]  /*2ca0*/  LEA R2, P0, R13, UR4, 0x2 ;  /* 0x000000040d027c11 */ /* 0x000fe2000f8010ff */
[----:B----4-:R-:W-:Y:S02]  /*2cb0*/  FMUL R3, R3, UR6 ;  /* 0x0000000603037c20 */ /* 0x010fe40008400000 */
[----:B---3--:R-:W-:Y:S01]  /*2cc0*/  FFMA R17, R17, UR7, R6 ;  /* 0x0000000711117c23 */ /* 0x008fe20008000006 */
[----:B-----5:R-:W-:Y:S01]  /*2cd0*/  FMUL R10, R7, UR6 ;  /* 0x00000006070a7c20 */ /* 0x020fe20008400000 */
[----:B------:R-:W-:Y:S01]  /*2ce0*/  FFMA R7, R98, UR7, R3 ;  /* 0x0000000762077c23 */ /* 0x000fe20008000003 */
[----:B------:R-:W-:Y:S02]  /*2cf0*/  LEA.HI.X R3, R13, UR5, R30, 0x2, P0 ;  /* 0x000000050d037c11 */ /* 0x000fe400080f141e */
[----:B------:R-:W-:Y:S01]  /*2d00*/  STG.E desc[UR8][R4.64], R17 ;  /* 0x0000001104007986 */ /* 0x000fe2000c101908 */
[----:B------:R-:W-:Y:S01]  /*2d10*/  FMUL R13, R12, UR6 ;  /* 0x000000060c0d7c20 */ /* 0x000fe20008400000 */
[----:B------:R-:W-:-:S02]  /*2d20*/  FFMA R107, R107, UR7, R10 ;  /* 0x000000076b6b7c23 */ /* 0x000fc4000800000a */
[----:B------:R0:W-:Y:S01]  /*2d30*/  STG.E desc[UR8][R4.64+0x4], R7 ;  /* 0x0000040704007986 */ /* 0x0001e2000c101908 */
[----:B------:R-:W-:Y:S01]  /*2d40*/  FMUL R15, R14, UR6 ;  /* 0x000000060e0f7c20 */ /* 0x000fe20008400000 */
[----:B------:R-:W-:Y:S02]  /*2d50*/  FFMA R13, R16, UR7, R13 ;  /* 0x00000007100d7c23 */ /* 0x000fe4000800000d */
[----:B------:R-:W-:Y:S01]  /*2d60*/  STG.E desc[UR8][R4.64+0x8], R107 ;  /* 0x0000086b04007986 */ /* 0x000fe2000c101908 */
[----:B------:R-:W-:Y:S01]  /*2d70*/  FMUL R18, R18, UR6 ;  /* 0x0000000612127c20 */ /* 0x000fe20008400000 */
[----:B------:R-:W-:Y:S02]  /*2d80*/  FFMA R15, R20, UR7, R15 ;  /* 0x00000007140f7c23 */ /* 0x000fe4000800000f */
[----:B------:R-:W-:Y:S01]  /*2d90*/  STG.E desc[UR8][R4.64+0xc], R13 ;  /* 0x00000c0d04007986 */ /* 0x000fe2000c101908 */
[----:B------:R-:W-:Y:S01]  /*2da0*/  FMUL R19, R19, UR6 ;  /* 0x0000000613137c20 */ /* 0x000fe20008400000 */
[----:B------:R-:W-:-:S02]  /*2db0*/  FFMA R21, R21, UR7, R18 ;  /* 0x0000000715157c23 */ /* 0x000fc40008000012 */
[----:B------:R1:W-:Y:S01]  /*2dc0*/  STG.E desc[UR8][R4.64+0x10], R15 ;  /* 0x0000100f04007986 */ /* 0x0003e2000c101908 */
[----:B------:R-:W-:Y:S01]  /*2dd0*/  FMUL R28, R28, UR6 ;  /* 0x000000061c1c7c20 */ /* 0x000fe20008400000 */
[----:B------:R-:W-:Y:S02]  /*2de0*/  FFMA R19, R22, UR7, R19 ;  /* 0x0000000716137c23 */ /* 0x000fe40008000013 */
[----:B------:R-:W-:Y:S01]  /*2df0*/  STG.E desc[UR8][R4.64+0x14], R21 ;  /* 0x0000141504007986 */ /* 0x000fe2000c101908 */
[----:B------:R-:W-:-:S03]  /*2e00*/  FFMA R23, R23, UR7, R28 ;  /* 0x0000000717177c23 */ /* 0x000fc6000800001c */
[----:B------:R-:W-:Y:S04]  /*2e10*/  STG.E desc[UR8][R4.64+0x18], R19 ;  /* 0x0000181304007986 */ /* 0x000fe8000c101908 */
[----:B------:R2:W-:Y:S04]  /*2e20*/  STG.E desc[UR8][R4.64+0x1c], R23 ;  /* 0x00001c1704007986 */ /* 0x0005e8000c101908 */
[----:B0-----:R-:W3:Y:S01]  /*2e30*/  LDG.E R7, desc[UR8][R2.64] ;  /* 0x0000000802077981 */ /* 0x001ee2000c1e1900 */
[----:B------:R-:W-:-:S04]  /*2e40*/  IADD3 R6, PT, PT, R11, 0x1, RZ ;  /* 0x000000010b067810 */ /* 0x000fc80007ffe0ff */
[----:B------:R-:W-:-:S04]  /*2e50*/  IADD3 R12, P0, PT, R6, R9, RZ ;  /* 0x00000009060c7210 */ /* 0x000fc80007f1e0ff */
[----:B------:R-:W-:Y:S02]  /*2e60*/  LEA.HI.X.SX32 R17, R6, R8, 0x1, P0 ;  /* 0x0000000806117211 */ /* 0x000fe400000f0eff */
[----:B------:R-:W-:Y:S01]  /*2e70*/  LEA R6, P0, R12, UR4, 0x2 ;  /* 0x000000040c067c11 */ /* 0x000fe2000f8010ff */
[----:B---3--:R-:W-:-:S03]  /*2e80*/  FMUL R10, R7, UR6 ;  /* 0x00000006070a7c20 */ /* 0x008fc60008400000 */
[----:B------:R-:W-:Y:S01]  /*2e90*/  LEA.HI.X R7, R12, UR5, R17, 0x2, P0 ;  /* 0x000000050c077c11 */ /* 0x000fe200080f1411 */
[----:B------:R-:W-:-:S05]  /*2ea0*/  FFMA R97, R97, UR7, R10 ;  /* 0x0000000761617c23 */ /* 0x000fca000800000a */
[----:B------:R0:W-:Y:S04]  /*2eb0*/  STG.E desc[UR8][R2.64], R97 ;  /* 0x0000006102007986 */ /* 0x0001e8000c101908 */
[----:B------:R-:W3:Y:S01]  /*2ec0*/  LDG.E R10, desc[UR8][R6.64] ;  /* 0x00000008060a7981 */ /* 0x000ee2000c1e1900 */
[----:B-1----:R-:W-:-:S04]  /*2ed0*/  IADD3 R15, PT, PT, R11, 0x2, RZ ;  /* 0x000000020b0f7810 */ /* 0x002fc80007ffe0ff */
[----:B--2---:R-:W-:-:S04]  /*2ee0*/  IADD3 R5, P0, PT, R15, R9, RZ ;  /* 0x000000090f057210 */ /* 0x004fc80007f1e0ff */
[----:B------:R-:W-:Y:S02]  /*2ef0*/  LEA.HI.X.SX32 R12, R15, R8, 0x1, P0 ;  /* 0x000000080f0c7211 */ /* 0x000fe400000f0eff */
[----:B------:R-:W-:-:S04]  /*2f00*/  LEA R4, P0, R5, UR4, 0x2 ;  /* 0x0000000405047c11 */ /* 0x000fc8000f8010ff */
[----:B------:R-:W-:Y:S01]  /*2f10*/  LEA.HI.X R5, R5, UR5, R12, 0x2, P0 ;  /* 0x0000000505057c11 */ /* 0x000fe200080f140c */
[----:B---3--:R-:W-:-:S04]  /*2f20*/  FMUL R13, R10, UR6 ;  /* 0x000000060a0d7c20 */ /* 0x008fc80008400000 */
[----:B------:R-:W-:-:S05]  /*2f30*/  FFMA R13, R100, UR7, R13 ;  /* 0x00000007640d7c23 */ /* 0x000fca000800000d */
[----:B------:R1:W-:Y:S04]  /*2f40*/  STG.E desc[UR8][R6.64], R13 ;  /* 0x0000000d06007986 */ /* 0x0003e8000c101908 */
[----:B------:R-:W2:Y:S01]  /*2f50*/  LDG.E R10, desc[UR8][R4.64] ;  /* 0x00000008040a7981 */ /* 0x000ea2000c1e1900 */
[----:B0-----:R-:W-:-:S04]  /*2f60*/  IADD3 R2, PT, PT, R11, 0x3, RZ ;  /* 0x000000030b027810 */ /* 0x001fc80007ffe0ff */
[----:B------:R-:W-:-:S04]  /*2f70*/  IADD3 R3, P0, PT, R2, R9, RZ ;  /* 0x0000000902037210 */ /* 0x000fc80007f1e0ff */
[----:B------:R-:W-:Y:S02]  /*2f80*/  LEA.HI.X.SX32 R12, R2, R8, 0x1, P0 ;  /* 0x00000008020c7211 */ /* 0x000fe400000f0eff */
[----:B------:R-:W-:-:S04]  /*2f90*/  LEA R2, P0, R3, UR4, 0x2 ;  /* 0x0000000403027c11 */ /* 0x000fc8000f8010ff */
[----:B------:R-:W-:Y:S01]  /*2fa0*/  LEA.HI.X R3, R3, UR5, R12, 0x2, P0 ;  /* 0x0000000503037c11 */ /* 0x000fe200080f140c */
[----:B--2---:R-:W-:-:S04]  /*2fb0*/  FMUL R17, R10, UR6 ;  /* 0x000000060a117c20 */ /* 0x004fc80008400000 */
[----:B------:R-:W-:-:S05]  /*2fc0*/  FFMA R17, R106, UR7, R17 ;  /* 0x000000076a117c23 */ /* 0x000fca0008000011 */
[----:B------:R0:W-:Y:S04]  /*2fd0*/  STG.E desc[UR8][R4.64], R17 ;  /* 0x0000001104007986 */ /* 0x0001e8000c101908 */
[----:B------:R-:W2:Y:S01]  /*2fe0*/  LDG.E R10, desc[UR8][R2.64] ;  /* 0x00000008020a7981 */ /* 0x000ea2000c1e1900 */
[----:B-1----:R-:W-:-:S04]  /*2ff0*/  IADD3 R6, PT, PT, R11, 0x4, RZ ;  /* 0x000000040b067810 */ /* 0x002fc80007ffe0ff */
        /* <DEDUP_REMOVED lines=35> */
[----:B------:R-:W-:-:S04]  /*3230*/  IADD3 R17, PT, PT, R11, R0, RZ ;  /* 0x000000000b117210 */ /* 0x000fc80007ffe0ff */
[----:B-1----:R-:W-:-:S04]  /*3240*/  IADD3 R5, P0, PT, R17, R9, RZ ;  /* 0x0000000911057210 */ /* 0x002fc80007f1e0ff */
[----:B------:R-:W-:Y:S02]  /*3250*/  LEA.HI.X.SX32 R12, R17, R8, 0x1, P0 ;  /* 0x00000008110c7211 */ /* 0x000fe400000f0eff */
[----:B------:R-:W-:-:S04]  /*3260*/  LEA R4, P0, R5, UR4, 0x2 ;  /* 0x0000000405047c11 */ /* 0x000fc8000f8010ff */
[----:B------:R-:W-:Y:S01]  /*3270*/  LEA.HI.X R5, R5, UR5, R12, 0x2, P0 ;  /* 0x0000000505057c11 */ /* 0x000fe200080f140c */
[----:B--2---:R-:W-:-:S04]  /*3280*/  FMUL R11, R10, UR6 ;  /* 0x000000060a0b7c20 */ /* 0x004fc80008400000 */
[----:B------:R-:W-:-:S05]  /*3290*/  FFMA R11, R44, UR7, R11 ;  /* 0x000000072c0b7c23 */ /* 0x000fca000800000b */
[----:B------:R1:W-:Y:S04]  /*32a0*/  STG.E desc[UR8][R6.64], R11 ;  /* 0x0000000b06007986 */ /* 0x0003e8000c101908 */
[----:B------:R-:W2:Y:S04]  /*32b0*/  LDG.E R10, desc[UR8][R4.64] ;  /* 0x00000008040a7981 */ /* 0x000ea8000c1e1900 */
[----:B0-----:R-:W3:Y:S01]  /*32c0*/  LDG.E R3, desc[UR8][R4.64+0x4] ;  /* 0x0000040804037981 */ /* 0x001ee2000c1e1900 */
[----:B------:R-:W-:-:S04]  /*32d0*/  IADD3 R15, PT, PT, R15, R0, RZ ;  /* 0x000000000f0f7210 */ /* 0x000fc80007ffe0ff */
[----:B------:R-:W-:-:S04]  /*32e0*/  IADD3 R12, P0, PT, R15, R9, RZ ;  /* 0x000000090f0c7210 */ /* 0x000fc80007f1e0ff */
[----:B------:R-:W-:Y:S02]  /*32f0*/  LEA.HI.X.SX32 R19, R15, R8, 0x1, P0 ;  /* 0x000000080f137211 */ /* 0x000fe400000f0eff */
[----:B------:R-:W-:Y:S01]  /*3300*/  LEA R2, P0, R12, UR4, 0x2 ;  /* 0x000000040c027c11 */ /* 0x000fe2000f8010ff */
[----:B--2---:R-:W-:Y:S01]  /*3310*/  FMUL R13, R10, UR6 ;  /* 0x000000060a0d7c20 */ /* 0x004fe20008400000 */
[----:B---3--:R-:W-:-:S03]  /*3320*/  FMUL R15, R3, UR6 ;  /* 0x00000006030f7c20 */ /* 0x008fc60008400000 */
[----:B------:R-:W-:Y:S01]  /*3330*/  FFMA R13, R70, UR7, R13 ;  /* 0x00000007460d7c23 */ /* 0x000fe2000800000d */
[----:B------:R-:W-:Y:S01]  /*3340*/  LEA.HI.X R3, R12, UR5, R19, 0x2, P0 ;  /* 0x000000050c037c11 */ /* 0x000fe200080f1413 */
[----:B------:R-:W-:-:S03]  /*3350*/  FFMA R15, R104, UR7, R15 ;  /* 0x00000007680f7c23 */ /* 0x000fc6000800000f */
[----:B------:R-:W-:Y:S04]  /*3360*/  STG.E desc[UR8][R4.64], R13 ;  /* 0x0000000d04007986 */ /* 0x000fe8000c101908 */
[----:B------:R0:W-:Y:S04]  /*3370*/  STG.E desc[UR8][R4.64+0x4], R15 ;  /* 0x0000040f04007986 */ /* 0x0001e8000c101908 */
[----:B-1----:R-:W2:Y:S01]  /*3380*/  LDG.E R7, desc[UR8][R2.64] ;  /* 0x0000000802077981 */ /* 0x002ea2000c1e1900 */
[----:B------:R-:W-:-:S04]  /*3390*/  IADD3 R6, PT, PT, R17, 0x3, RZ ;  /* 0x0000000311067810 */ /* 0x000fc80007ffe0ff */
[----:B------:R-:W-:-:S04]  /*33a0*/  IADD3 R11, P0, PT, R6, R9, RZ ;  /* 0x00000009060b7210 */ /* 0x000fc80007f1e0ff */
[----:B------:R-:W-:Y:S02]  /*33b0*/  LEA.HI.X.SX32 R12, R6, R8, 0x1, P0 ;  /* 0x00000008060c7211 */ /* 0x000fe400000f0eff */
[----:B------:R-:W-:Y:S01]  /*33c0*/  LEA R6, P0, R11, UR4, 0x2 ;  /* 0x000000040b067c11 */ /* 0x000fe2000f8010ff */
[----:B--2---:R-:W-:-:S03]  /*33d0*/  FMUL R10, R7, UR6 ;  /* 0x00000006070a7c20 */ /* 0x004fc60008400000 */
[----:B------:R-:W-:Y:S01]  /*33e0*/  LEA.HI.X R7, R11, UR5, R12, 0x2, P0 ;  /* 0x000000050b077c11 */ /* 0x000fe200080f140c */
        /* <DEDUP_REMOVED lines=40> */
[----:B0-----:R-:W-:-:S04]  /*3670*/  IADD3 R3, P0, PT, R17, R9, RZ ;  /* 0x0000000911037210 */ /* 0x001fc80007f1e0ff */
        /* <DEDUP_REMOVED lines=34> */
[----:B------:R-:W-:-:S04]  /*38a0*/  IADD3 R13, PT, PT, R17, 0x4, RZ ;  /* 0x00000004110d7810 */ /* 0x000fc80007ffe0ff */
        /* <DEDUP_REMOVED lines=43> */
[----:B------:R-:W2:Y:S04]  /*3b60*/  LDG.E R10, desc[UR8][R4.64] ;  /* 0x00000008040a7981 */ /* 0x000ea8000c1e1900 */
[----:B-1----:R-:W3:Y:S04]  /*3b70*/  LDG.E R2, desc[UR8][R4.64+0x4] ;  /* 0x0000040804027981 */ /* 0x002ee8000c1e1900 */
[----:B------:R-:W4:Y:S04]  /*3b80*/  LDG.E R12, desc[UR8][R4.64+0x8] ;  /* 0x00000808040c7981 */ /* 0x000f28000c1e1900 */
[----:B------:R-:W0:Y:S01]  /*3b90*/  LDG.E R14, desc[UR8][R4.64+0xc] ;  /* 0x00000c08040e7981 */ /* 0x000e22000c1e1900 */
[----:B------:R-:W-:-:S04]  /*3ba0*/  IADD3 R13, PT, PT, R13, R0, RZ ;  /* 0x000000000d0d7210 */ /* 0x000fc80007ffe0ff */
[----:B------:R-:W-:-:S04]  /*3bb0*/  IADD3 R16, P0, PT, R13, R9, RZ ;  /* 0x000000090d107210 */ /* 0x000fc80007f1e0ff */
[----:B------:R-:W-:Y:S01]  /*3bc0*/  LEA.HI.X.SX32 R19, R13, R8, 0x1, P0 ;  /* 0x000000080d137211 */ /* 0x000fe200000f0eff */
[----:B--2---:R-:W-:-:S04]  /*3bd0*/  FMUL R3, R10, UR6 ;  /* 0x000000060a037c20 */ /* 0x004fc80008400000 */
[----:B------:R-:W-:Y:S01]  /*3be0*/  FFMA R11, R24, UR7, R3 ;  /* 0x00000007180b7c23 */ /* 0x000fe20008000003 */
[----:B---3--:R-:W-:Y:S01]  /*3bf0*/  FMUL R10, R2, UR6 ;  /* 0x00000006020a7c20 */ /* 0x008fe20008400000 */
[----:B------:R-:W-:Y:S01]  /*3c00*/  LEA R2, P0, R16, UR4, 0x2 ;  /* 0x0000000410027c11 */ /* 0x000fe2000f8010ff */
[----:B----4-:R-:W-:Y:S02]  /*3c10*/  FMUL R3, R12, UR6 ;  /* 0x000000060c037c20 */ /* 0x010fe40008400000 */
[----:B------:R-:W-:Y:S01]  /*3c20*/  FFMA R25, R25, UR7, R10 ;  /* 0x0000000719197c23 */ /* 0x000fe2000800000a */
[----:B------:R-:W-:Y:S01]  /*3c30*/  STG.E desc[UR8][R4.64], R11 ;  /* 0x0000000b04007986 */ /* 0x000fe2000c101908 */
[----:B0-----:R-:W-:Y:S01]  /*3c40*/  FMUL R7, R14, UR6 ;  /* 0x000000060e077c20 */ /* 0x001fe20008400000 */
[----:B------:R-:W-:Y:S01]  /*3c50*/  FFMA R13, R26, UR7, R3 ;  /* 0x000000071a0d7c23 */ /* 0x000fe20008000003 */
[----:B------:R-:W-:Y:S01]  /*3c60*/  LEA.HI.X R3, R16, UR5, R19, 0x2, P0 ;  /* 0x0000000510037c11 */ /* 0x000fe200080f1413 */
[----:B------:R-:W-:Y:S01]  /*3c70*/  STG.E desc[UR8][R4.64+0x4], R25 ;  /* 0x0000041904007986 */ /* 0x000fe2000c101908 */
[----:B------:R-:W-:-:S03]  /*3c80*/  FFMA R15, R36, UR7, R7 ;  /* 0x00000007240f7c23 */ /* 0x000fc60008000007 */
[----:B------:R-:W-:Y:S04]  /*3c90*/  STG.E desc[UR8][R4.64+0x8], R13 ;  /* 0x0000080d04007986 */ /* 0x000fe8000c101908 */
[----:B------:R0:W-:Y:S04]  /*3ca0*/  STG.E desc[UR8][R4.64+0xc], R15 ;  /* 0x00000c0f04007986 */ /* 0x0001e8000c101908 */
[----:B------:R-:W2:Y:S01]  /*3cb0*/  LDG.E R7, desc[UR8][R2.64] ;  /* 0x0000000802077981 */ /* 0x000ea2000c1e1900 */
        /* <DEDUP_REMOVED lines=108> */
[----:B-1----:R-:W3:Y:S01]  /*4380*/  LDG.E R7, desc[UR8][R2.64+0x4] ;  /* 0x0000040802077981 */ /* 0x002ee2000c1e1900 */
        /* <DEDUP_REMOVED lines=11> */
[----:B0-----:R-:W2:Y:S01]  /*4440*/  LDG.E R5, desc[UR8][R6.64] ;  /* 0x0000000806057981 */ /* 0x001ea2000c1e1900 */
        /* <DEDUP_REMOVED lines=106> */
[----:B------:R-:W-:Y:S04]  /*4af0*/  STG.E desc[UR8][R2.64], R113 ;  /* 0x0000007102007986 */ /* 0x000fe8000c101908 */
        /* <DEDUP_REMOVED lines=8> */
[----:B------:R-:W-:Y:S04]  /*4b80*/  STG.E desc[UR8][R6.64], R9 ;  /* 0x0000000906007986 */ /* 0x000fe8000c101908 */
[----:B------:R-:W2:Y:S02]  /*4b90*/  LDG.E R0, desc[UR8][R4.64] ;  /* 0x0000000804007981 */ /* 0x000ea4000c1e1900 */
[----:B--2---:R-:W-:-:S04]  /*4ba0*/  FMUL R0, R0, UR6 ;  /* 0x0000000600007c20 */ /* 0x004fc80008400000 */
[----:B------:R-:W-:-:S05]  /*4bb0*/  FFMA R115, R115, UR7, R0 ;  /* 0x0000000773737c23 */ /* 0x000fca0008000000 */
[----:B------:R-:W-:Y:S01]  /*4bc0*/  STG.E desc[UR8][R4.64], R115 ;  /* 0x0000007304007986 */ /* 0x000fe2000c101908 */
[----:B------:R-:W-:Y:S05]  /*4bd0*/  EXIT ;  /* 0x000000000000794d */ /* 0x000fea0003800000 */
.L_x_2:
[----:B------:R-:W-:-:S00]  /*4be0*/  BRA `(.L_x_2) ;  /* 0xfffffffc00fc7947 */ /* 0x000fc0000383ffff */
[----:B------:R-:W-:-:S00]  /*4bf0*/  NOP ;  /* 0x0000000000007918 */ /* 0x000fc00000000000 */
        /* <DEDUP_REMOVED lines=8> */
.L_x_3:


//--------------------- .nv.shared._Z15sgemm_kernel_v2ILi128ELi128ELi8ELi8ELi8EEvPfS0_S0_iiiff --------------------------
	.section	.nv.shared._Z15sgemm_kernel_v2ILi128ELi128ELi8ELi8ELi8EEvPfS0_S0_iiiff,"aw",@nobits
	.sectionflags	@""
	.align	4
.nv.shared._Z15sgemm_kernel_v2ILi128ELi128ELi8ELi8ELi8EEvPfS0_S0_iiiff:
	.zero		9216


//--------------------- .nv.shared.reserved.0     --------------------------
	.section	.nv.shared.reserved.0,"aw",@nobits
	.weak		__nv_reservedSMEM_offset_0_alias
	.size		__nv_reservedSMEM_offset_0_alias, 0, 64
	.other		__nv_reservedSMEM_offset_0_alias,@"STO_CUDA_RESERVED_SHARED STV_DEFAULT"
__nv_reservedSMEM_offset_0_alias:
	.zero		0
	.zero		64


//--------------------- .nv.constant0._Z15sgemm_kernel_v2ILi128ELi128ELi8ELi8ELi8EEvPfS0_S0_iiiff --------------------------
	.section	.nv.constant0._Z15sgemm_kernel_v2ILi128ELi128ELi8ELi8ELi8EEvPfS0_S0_iiiff,"a",@progbits
	.sectionflags	@""
	.align	4
.nv.constant0._Z15sgemm_kernel_v2ILi128ELi128ELi8ELi8ELi8EEvPfS0_S0_iiiff:
	.zero		940


//--------------------- SYMBOLS --------------------------

	.type		.nv.reservedSmem.offset0,@object
	.size		.nv.reservedSmem.offset0,0x4
	.type		.nv.reservedSmem.cap,@object
	.size		.nv.reservedSmem.cap,0x4
